//
// Generated by NVIDIA NVVM Compiler
//
// Compiler Build ID: CL-36424714
// Cuda compilation tools, release 13.0, V13.0.88
// Based on NVVM 20.0.0
//

.version 9.0
.target sm_100
.address_size 64

	// .globl	_Z21convertRgb2GrayKernelP6uchar3iiPi
.const .align 4 .b8 dc_xFilter[36];
.const .align 4 .b8 dc_yFilter[36];
.global .align 4 .u32 bCount;
.global .align 4 .u32 bCount1;
// _ZZ14getMinColSeam2PiiPViE2bi has been demoted
// _ZZ14getMinColSeam3PiiPViE2bi has been demoted
.extern .shared .align 16 .b8 s_mem[];

.visible .entry _Z21convertRgb2GrayKernelP6uchar3iiPi(
	.param .u64 .ptr .align 1 _Z21convertRgb2GrayKernelP6uchar3iiPi_param_0,
	.param .u32 _Z21convertRgb2GrayKernelP6uchar3iiPi_param_1,
	.param .u32 _Z21convertRgb2GrayKernelP6uchar3iiPi_param_2,
	.param .u64 .ptr .align 1 _Z21convertRgb2GrayKernelP6uchar3iiPi_param_3
)
{
	.reg .pred 	%p<4>;
	.reg .b16 	%rs<4>;
	.reg .b32 	%r<15>;
	.reg .b32 	%f<7>;
	.reg .b64 	%rd<9>;

	ld.param.u64 	%rd1, [_Z21convertRgb2GrayKernelP6uchar3iiPi_param_0];
	ld.param.u32 	%r3, [_Z21convertRgb2GrayKernelP6uchar3iiPi_param_1];
	ld.param.u32 	%r4, [_Z21convertRgb2GrayKernelP6uchar3iiPi_param_2];
	ld.param.u64 	%rd2, [_Z21convertRgb2GrayKernelP6uchar3iiPi_param_3];
	mov.u32 	%r6, %ctaid.x;
	mov.u32 	%r7, %ntid.x;
	mov.u32 	%r8, %tid.x;
	mad.lo.s32 	%r1, %r6, %r7, %r8;
	mov.u32 	%r9, %ctaid.y;
	mov.u32 	%r10, %ntid.y;
	mov.u32 	%r11, %tid.y;
	mad.lo.s32 	%r12, %r9, %r10, %r11;
	setp.ge.s32 	%p1, %r1, %r3;
	setp.ge.s32 	%p2, %r12, %r4;
	or.pred  	%p3, %p1, %p2;
	@%p3 bra 	$L__BB0_2;
	cvta.to.global.u64 	%rd3, %rd1;
	cvta.to.global.u64 	%rd4, %rd2;
	mad.lo.s32 	%r13, %r3, %r12, %r1;
	mul.wide.s32 	%rd5, %r13, 3;
	add.s64 	%rd6, %rd3, %rd5;
	ld.global.u8 	%rs1, [%rd6];
	cvt.rn.f32.u16 	%f1, %rs1;
	ld.global.u8 	%rs2, [%rd6+1];
	cvt.rn.f32.u16 	%f2, %rs2;
	mul.f32 	%f3, %f2, 0f3F1645A2;
	fma.rn.f32 	%f4, %f1, 0f3E991687, %f3;
	ld.global.u8 	%rs3, [%rd6+2];
	cvt.rn.f32.u16 	%f5, %rs3;
	fma.rn.f32 	%f6, %f5, 0f3DE978D5, %f4;
	cvt.rzi.s32.f32 	%r14, %f6;
	mul.wide.s32 	%rd7, %r13, 4;
	add.s64 	%rd8, %rd4, %rd7;
	st.global.u32 	[%rd8], %r14;
$L__BB0_2:
	ret;

}
	// .globl	_Z25getPixelsImportanceKernelPiiiiS_
.visible .entry _Z25getPixelsImportanceKernelPiiiiS_(
	.param .u64 .ptr .align 1 _Z25getPixelsImportanceKernelPiiiiS__param_0,
	.param .u32 _Z25getPixelsImportanceKernelPiiiiS__param_1,
	.param .u32 _Z25getPixelsImportanceKernelPiiiiS__param_2,
	.param .u32 _Z25getPixelsImportanceKernelPiiiiS__param_3,
	.param .u64 .ptr .align 1 _Z25getPixelsImportanceKernelPiiiiS__param_4
)
{
	.reg .pred 	%p<13>;
	.reg .b32 	%r<203>;
	.reg .b32 	%f<109>;
	.reg .b64 	%rd<57>;

	ld.param.u64 	%rd3, [_Z25getPixelsImportanceKernelPiiiiS__param_0];
	ld.param.u32 	%r33, [_Z25getPixelsImportanceKernelPiiiiS__param_1];
	ld.param.u32 	%r36, [_Z25getPixelsImportanceKernelPiiiiS__param_2];
	ld.param.u32 	%r35, [_Z25getPixelsImportanceKernelPiiiiS__param_3];
	ld.param.u64 	%rd2, [_Z25getPixelsImportanceKernelPiiiiS__param_4];
	cvta.to.global.u64 	%rd1, %rd3;
	mov.u32 	%r37, %ntid.x;
	mov.u32 	%r38, %ctaid.x;
	mov.u32 	%r39, %tid.x;
	mad.lo.s32 	%r1, %r37, %r38, %r39;
	mov.u32 	%r40, %ntid.y;
	mov.u32 	%r41, %ctaid.y;
	mov.u32 	%r42, %tid.y;
	mad.lo.s32 	%r43, %r40, %r41, %r42;
	setp.ge.s32 	%p1, %r1, %r33;
	setp.ge.s32 	%p2, %r43, %r36;
	or.pred  	%p3, %p1, %p2;
	@%p3 bra 	$L__BB1_17;
	shr.u32 	%r44, %r35, 31;
	add.s32 	%r45, %r35, %r44;
	shr.s32 	%r3, %r45, 1;
	neg.s32 	%r195, %r3;
	setp.lt.s32 	%p4, %r35, -1;
	mov.f32 	%f105, 0f00000000;
	mov.f32 	%f106, %f105;
	@%p4 bra 	$L__BB1_16;
	add.s32 	%r5, %r33, -1;
	add.s32 	%r6, %r36, -1;
	abs.s32 	%r7, %r3;
	add.s32 	%r8, %r3, %r7;
	add.s32 	%r46, %r8, 1;
	and.b32  	%r9, %r46, 7;
	and.b32  	%r47, %r46, -8;
	neg.s32 	%r10, %r47;
	mov.f32 	%f106, 0f00000000;
	mov.u64 	%rd50, dc_xFilter;
	mov.u64 	%rd52, dc_yFilter;
	mov.f32 	%f105, %f106;
$L__BB1_3:
	mov.u32 	%r11, %r195;
	neg.s32 	%r201, %r3;
	setp.lt.u32 	%p5, %r8, 7;
	add.s32 	%r48, %r11, %r3;
	mul.lo.s32 	%r196, %r48, %r35;
	add.s32 	%r14, %r196, %r3;
	add.s32 	%r49, %r11, %r43;
	max.s32 	%r50, %r49, 0;
	min.s32 	%r51, %r6, %r50;
	mul.lo.s32 	%r15, %r51, %r33;
	@%p5 bra 	$L__BB1_7;
	sub.s32 	%r199, 3, %r3;
	sub.s32 	%r197, %r1, %r3;
	mov.u32 	%r198, %r10;
$L__BB1_5:
	.pragma "nounroll";
	max.s32 	%r52, %r197, 0;
	min.s32 	%r53, %r5, %r52;
	add.s32 	%r54, %r53, %r15;
	mul.wide.s32 	%rd4, %r54, 4;
	add.s64 	%rd5, %rd1, %rd4;
	ld.global.u32 	%r55, [%rd5];
	mul.wide.s32 	%rd6, %r196, 4;
	mov.u64 	%rd7, dc_xFilter;
	add.s64 	%rd8, %rd7, %rd6;
	ld.const.u32 	%r56, [%rd8];
	mul.lo.s32 	%r57, %r56, %r55;
	cvt.rn.f32.s32 	%f32, %r57;
	add.f32 	%f33, %f105, %f32;
	mov.u64 	%rd9, dc_yFilter;
	add.s64 	%rd10, %rd9, %rd6;
	ld.const.u32 	%r58, [%rd10];
	mul.lo.s32 	%r59, %r58, %r55;
	cvt.rn.f32.s32 	%f34, %r59;
	add.f32 	%f35, %f106, %f34;
	add.s32 	%r60, %r197, 1;
	max.s32 	%r61, %r60, 0;
	min.s32 	%r62, %r5, %r61;
	add.s32 	%r63, %r62, %r15;
	mul.wide.s32 	%rd11, %r63, 4;
	add.s64 	%rd12, %rd1, %rd11;
	ld.global.u32 	%r64, [%rd12];
	ld.const.u32 	%r65, [%rd8+4];
	mul.lo.s32 	%r66, %r65, %r64;
	cvt.rn.f32.s32 	%f36, %r66;
	add.f32 	%f37, %f33, %f36;
	ld.const.u32 	%r67, [%rd10+4];
	mul.lo.s32 	%r68, %r67, %r64;
	cvt.rn.f32.s32 	%f38, %r68;
	add.f32 	%f39, %f35, %f38;
	add.s32 	%r69, %r197, 2;
	max.s32 	%r70, %r69, 0;
	min.s32 	%r71, %r5, %r70;
	add.s32 	%r72, %r71, %r15;
	mul.wide.s32 	%rd13, %r72, 4;
	add.s64 	%rd14, %rd1, %rd13;
	ld.global.u32 	%r73, [%rd14];
	ld.const.u32 	%r74, [%rd8+8];
	mul.lo.s32 	%r75, %r74, %r73;
	cvt.rn.f32.s32 	%f40, %r75;
	add.f32 	%f41, %f37, %f40;
	ld.const.u32 	%r76, [%rd10+8];
	mul.lo.s32 	%r77, %r76, %r73;
	cvt.rn.f32.s32 	%f42, %r77;
	add.f32 	%f43, %f39, %f42;
	add.s32 	%r78, %r197, 3;
	max.s32 	%r79, %r78, 0;
	min.s32 	%r80, %r5, %r79;
	add.s32 	%r81, %r80, %r15;
	mul.wide.s32 	%rd15, %r81, 4;
	add.s64 	%rd16, %rd1, %rd15;
	ld.global.u32 	%r82, [%rd16];
	ld.const.u32 	%r83, [%rd8+12];
	mul.lo.s32 	%r84, %r83, %r82;
	cvt.rn.f32.s32 	%f44, %r84;
	add.f32 	%f45, %f41, %f44;
	ld.const.u32 	%r85, [%rd10+12];
	mul.lo.s32 	%r86, %r85, %r82;
	cvt.rn.f32.s32 	%f46, %r86;
	add.f32 	%f47, %f43, %f46;
	add.s32 	%r87, %r197, 4;
	max.s32 	%r88, %r87, 0;
	min.s32 	%r89, %r5, %r88;
	add.s32 	%r90, %r89, %r15;
	mul.wide.s32 	%rd17, %r90, 4;
	add.s64 	%rd18, %rd1, %rd17;
	ld.global.u32 	%r91, [%rd18];
	ld.const.u32 	%r92, [%rd8+16];
	mul.lo.s32 	%r93, %r92, %r91;
	cvt.rn.f32.s32 	%f48, %r93;
	add.f32 	%f49, %f45, %f48;
	ld.const.u32 	%r94, [%rd10+16];
	mul.lo.s32 	%r95, %r94, %r91;
	cvt.rn.f32.s32 	%f50, %r95;
	add.f32 	%f51, %f47, %f50;
	add.s32 	%r96, %r197, 5;
	max.s32 	%r97, %r96, 0;
	min.s32 	%r98, %r5, %r97;
	add.s32 	%r99, %r98, %r15;
	mul.wide.s32 	%rd19, %r99, 4;
	add.s64 	%rd20, %rd1, %rd19;
	ld.global.u32 	%r100, [%rd20];
	ld.const.u32 	%r101, [%rd8+20];
	mul.lo.s32 	%r102, %r101, %r100;
	cvt.rn.f32.s32 	%f52, %r102;
	add.f32 	%f53, %f49, %f52;
	ld.const.u32 	%r103, [%rd10+20];
	mul.lo.s32 	%r104, %r103, %r100;
	cvt.rn.f32.s32 	%f54, %r104;
	add.f32 	%f55, %f51, %f54;
	add.s32 	%r105, %r197, 6;
	max.s32 	%r106, %r105, 0;
	min.s32 	%r107, %r5, %r106;
	add.s32 	%r108, %r107, %r15;
	mul.wide.s32 	%rd21, %r108, 4;
	add.s64 	%rd22, %rd1, %rd21;
	ld.global.u32 	%r109, [%rd22];
	ld.const.u32 	%r110, [%rd8+24];
	mul.lo.s32 	%r111, %r110, %r109;
	cvt.rn.f32.s32 	%f56, %r111;
	add.f32 	%f57, %f53, %f56;
	ld.const.u32 	%r112, [%rd10+24];
	mul.lo.s32 	%r113, %r112, %r109;
	cvt.rn.f32.s32 	%f58, %r113;
	add.f32 	%f59, %f55, %f58;
	add.s32 	%r114, %r197, 7;
	max.s32 	%r115, %r114, 0;
	min.s32 	%r116, %r5, %r115;
	add.s32 	%r117, %r116, %r15;
	mul.wide.s32 	%rd23, %r117, 4;
	add.s64 	%rd24, %rd1, %rd23;
	ld.global.u32 	%r118, [%rd24];
	ld.const.u32 	%r119, [%rd8+28];
	mul.lo.s32 	%r120, %r119, %r118;
	cvt.rn.f32.s32 	%f60, %r120;
	add.f32 	%f105, %f57, %f60;
	ld.const.u32 	%r121, [%rd10+28];
	mul.lo.s32 	%r122, %r121, %r118;
	cvt.rn.f32.s32 	%f61, %r122;
	add.f32 	%f106, %f59, %f61;
	add.s32 	%r199, %r199, 8;
	add.s32 	%r198, %r198, 8;
	add.s32 	%r197, %r197, 8;
	add.s32 	%r196, %r196, 8;
	setp.ne.s32 	%p6, %r198, 0;
	@%p6 bra 	$L__BB1_5;
	add.s32 	%r201, %r199, -3;
$L__BB1_7:
	setp.eq.s32 	%p7, %r9, 0;
	@%p7 bra 	$L__BB1_15;
	add.s32 	%r123, %r9, -1;
	setp.lt.u32 	%p8, %r123, 3;
	@%p8 bra 	$L__BB1_10;
	add.s32 	%r124, %r14, %r201;
	add.s32 	%r125, %r201, %r1;
	max.s32 	%r126, %r125, 0;
	min.s32 	%r127, %r5, %r126;
	add.s32 	%r128, %r127, %r15;
	mul.wide.s32 	%rd25, %r128, 4;
	add.s64 	%rd26, %rd1, %rd25;
	ld.global.u32 	%r129, [%rd26];
	mul.wide.s32 	%rd27, %r124, 4;
	add.s64 	%rd29, %rd50, %rd27;
	ld.const.u32 	%r130, [%rd29];
	mul.lo.s32 	%r131, %r130, %r129;
	cvt.rn.f32.s32 	%f63, %r131;
	add.f32 	%f64, %f105, %f63;
	add.s64 	%rd31, %rd52, %rd27;
	ld.const.u32 	%r132, [%rd31];
	mul.lo.s32 	%r133, %r132, %r129;
	cvt.rn.f32.s32 	%f65, %r133;
	add.f32 	%f66, %f106, %f65;
	add.s32 	%r134, %r125, 1;
	max.s32 	%r135, %r134, 0;
	min.s32 	%r136, %r5, %r135;
	add.s32 	%r137, %r136, %r15;
	mul.wide.s32 	%rd32, %r137, 4;
	add.s64 	%rd33, %rd1, %rd32;
	ld.global.u32 	%r138, [%rd33];
	ld.const.u32 	%r139, [%rd29+4];
	mul.lo.s32 	%r140, %r139, %r138;
	cvt.rn.f32.s32 	%f67, %r140;
	add.f32 	%f68, %f64, %f67;
	ld.const.u32 	%r141, [%rd31+4];
	mul.lo.s32 	%r142, %r141, %r138;
	cvt.rn.f32.s32 	%f69, %r142;
	add.f32 	%f70, %f66, %f69;
	add.s32 	%r143, %r125, 2;
	max.s32 	%r144, %r143, 0;
	min.s32 	%r145, %r5, %r144;
	add.s32 	%r146, %r145, %r15;
	mul.wide.s32 	%rd34, %r146, 4;
	add.s64 	%rd35, %rd1, %rd34;
	ld.global.u32 	%r147, [%rd35];
	ld.const.u32 	%r148, [%rd29+8];
	mul.lo.s32 	%r149, %r148, %r147;
	cvt.rn.f32.s32 	%f71, %r149;
	add.f32 	%f72, %f68, %f71;
	ld.const.u32 	%r150, [%rd31+8];
	mul.lo.s32 	%r151, %r150, %r147;
	cvt.rn.f32.s32 	%f73, %r151;
	add.f32 	%f74, %f70, %f73;
	add.s32 	%r152, %r125, 3;
	max.s32 	%r153, %r152, 0;
	min.s32 	%r154, %r5, %r153;
	add.s32 	%r155, %r154, %r15;
	mul.wide.s32 	%rd36, %r155, 4;
	add.s64 	%rd37, %rd1, %rd36;
	ld.global.u32 	%r156, [%rd37];
	ld.const.u32 	%r157, [%rd29+12];
	mul.lo.s32 	%r158, %r157, %r156;
	cvt.rn.f32.s32 	%f75, %r158;
	add.f32 	%f105, %f72, %f75;
	ld.const.u32 	%r159, [%rd31+12];
	mul.lo.s32 	%r160, %r159, %r156;
	cvt.rn.f32.s32 	%f76, %r160;
	add.f32 	%f106, %f74, %f76;
	add.s32 	%r201, %r201, 4;
$L__BB1_10:
	add.s32 	%r162, %r8, 1;
	and.b32  	%r161, %r162, 3;
	setp.eq.s32 	%p9, %r161, 0;
	@%p9 bra 	$L__BB1_15;
	setp.eq.s32 	%p10, %r161, 1;
	@%p10 bra 	$L__BB1_13;
	add.s32 	%r163, %r14, %r201;
	add.s32 	%r164, %r201, %r1;
	max.s32 	%r165, %r164, 0;
	min.s32 	%r166, %r5, %r165;
	add.s32 	%r167, %r166, %r15;
	mul.wide.s32 	%rd38, %r167, 4;
	add.s64 	%rd39, %rd1, %rd38;
	ld.global.u32 	%r168, [%rd39];
	mul.wide.s32 	%rd40, %r163, 4;
	add.s64 	%rd42, %rd50, %rd40;
	ld.const.u32 	%r169, [%rd42];
	mul.lo.s32 	%r170, %r169, %r168;
	cvt.rn.f32.s32 	%f78, %r170;
	add.f32 	%f79, %f105, %f78;
	add.s64 	%rd44, %rd52, %rd40;
	ld.const.u32 	%r171, [%rd44];
	mul.lo.s32 	%r172, %r171, %r168;
	cvt.rn.f32.s32 	%f80, %r172;
	add.f32 	%f81, %f106, %f80;
	add.s32 	%r173, %r164, 1;
	max.s32 	%r174, %r173, 0;
	min.s32 	%r175, %r5, %r174;
	add.s32 	%r176, %r175, %r15;
	mul.wide.s32 	%rd45, %r176, 4;
	add.s64 	%rd46, %rd1, %rd45;
	ld.global.u32 	%r177, [%rd46];
	ld.const.u32 	%r178, [%rd42+4];
	mul.lo.s32 	%r179, %r178, %r177;
	cvt.rn.f32.s32 	%f82, %r179;
	add.f32 	%f105, %f79, %f82;
	ld.const.u32 	%r180, [%rd44+4];
	mul.lo.s32 	%r181, %r180, %r177;
	cvt.rn.f32.s32 	%f83, %r181;
	add.f32 	%f106, %f81, %f83;
	add.s32 	%r201, %r201, 2;
$L__BB1_13:
	and.b32  	%r182, %r8, 1;
	setp.eq.b32 	%p11, %r182, 1;
	@%p11 bra 	$L__BB1_15;
	add.s32 	%r183, %r14, %r201;
	add.s32 	%r184, %r201, %r1;
	max.s32 	%r185, %r184, 0;
	min.s32 	%r186, %r5, %r185;
	add.s32 	%r187, %r186, %r15;
	mul.wide.s32 	%rd47, %r187, 4;
	add.s64 	%rd48, %rd1, %rd47;
	ld.global.u32 	%r188, [%rd48];
	mul.wide.s32 	%rd49, %r183, 4;
	add.s64 	%rd51, %rd50, %rd49;
	ld.const.u32 	%r189, [%rd51];
	mul.lo.s32 	%r190, %r189, %r188;
	cvt.rn.f32.s32 	%f84, %r190;
	add.f32 	%f105, %f105, %f84;
	add.s64 	%rd53, %rd52, %rd49;
	ld.const.u32 	%r191, [%rd53];
	mul.lo.s32 	%r192, %r191, %r188;
	cvt.rn.f32.s32 	%f85, %r192;
	add.f32 	%f106, %f106, %f85;
$L__BB1_15:
	add.s32 	%r195, %r11, 1;
	setp.ne.s32 	%p12, %r11, %r7;
	@%p12 bra 	$L__BB1_3;
$L__BB1_16:
	abs.f32 	%f86, %f105;
	abs.f32 	%f87, %f106;
	add.f32 	%f88, %f86, %f87;
	cvt.rzi.s32.f32 	%r193, %f88;
	mad.lo.s32 	%r194, %r33, %r43, %r1;
	cvta.to.global.u64 	%rd54, %rd2;
	mul.wide.s32 	%rd55, %r194, 4;
	add.s64 	%rd56, %rd54, %rd55;
	st.global.u32 	[%rd56], %r193;
$L__BB1_17:
	ret;

}
	// .globl	_Z29getLeastImportantPixelsKernelPiiiS_
.visible .entry _Z29getLeastImportantPixelsKernelPiiiS_(
	.param .u64 .ptr .align 1 _Z29getLeastImportantPixelsKernelPiiiS__param_0,
	.param .u32 _Z29getLeastImportantPixelsKernelPiiiS__param_1,
	.param .u32 _Z29getLeastImportantPixelsKernelPiiiS__param_2,
	.param .u64 .ptr .align 1 _Z29getLeastImportantPixelsKernelPiiiS__param_3
)
{
	.reg .pred 	%p<2>;
	.reg .b32 	%r<23>;
	.reg .b64 	%rd<17>;

	ld.param.u64 	%rd1, [_Z29getLeastImportantPixelsKernelPiiiS__param_0];
	ld.param.u32 	%r2, [_Z29getLeastImportantPixelsKernelPiiiS__param_1];
	ld.param.u32 	%r3, [_Z29getLeastImportantPixelsKernelPiiiS__param_2];
	ld.param.u64 	%rd2, [_Z29getLeastImportantPixelsKernelPiiiS__param_3];
	mov.u32 	%r4, %tid.x;
	mov.u32 	%r5, %ntid.x;
	mov.u32 	%r6, %ctaid.x;
	mad.lo.s32 	%r1, %r5, %r6, %r4;
	setp.ge.s32 	%p1, %r1, %r2;
	@%p1 bra 	$L__BB2_2;
	cvta.to.global.u64 	%rd3, %rd2;
	cvta.to.global.u64 	%rd4, %rd1;
	mul.lo.s32 	%r7, %r3, %r2;
	add.s32 	%r8, %r7, %r1;
	max.s32 	%r9, %r1, 1;
	add.s32 	%r10, %r2, -1;
	add.s32 	%r11, %r1, 1;
	min.s32 	%r12, %r10, %r11;
	add.s32 	%r13, %r7, %r2;
	add.s32 	%r14, %r8, %r2;
	add.s32 	%r15, %r13, %r12;
	mul.wide.s32 	%rd5, %r14, 4;
	add.s64 	%rd6, %rd3, %rd5;
	ld.global.u32 	%r16, [%rd6];
	cvt.s64.s32 	%rd7, %r13;
	cvt.u64.u32 	%rd8, %r9;
	add.s64 	%rd9, %rd8, %rd7;
	shl.b64 	%rd10, %rd9, 2;
	add.s64 	%rd11, %rd3, %rd10;
	ld.global.u32 	%r17, [%rd11+-4];
	mul.wide.s32 	%rd12, %r15, 4;
	add.s64 	%rd13, %rd3, %rd12;
	ld.global.u32 	%r18, [%rd13];
	min.s32 	%r19, %r17, %r18;
	min.s32 	%r20, %r16, %r19;
	mul.wide.s32 	%rd14, %r8, 4;
	add.s64 	%rd15, %rd4, %rd14;
	ld.global.u32 	%r21, [%rd15];
	add.s32 	%r22, %r20, %r21;
	add.s64 	%rd16, %rd3, %rd14;
	st.global.u32 	[%rd16], %r22;
$L__BB2_2:
	ret;

}
	// .globl	_Z10resetCountv
.visible .entry _Z10resetCountv()
{
	.reg .pred 	%p<2>;
	.reg .b32 	%r<3>;

	mov.u32 	%r1, %tid.x;
	setp.ne.s32 	%p1, %r1, 0;
	@%p1 bra 	$L__BB3_2;
	mov.b32 	%r2, 0;
	st.global.u32 	[bCount], %r2;
	st.volatile.global.u32 	[bCount1], %r2;
$L__BB3_2:
	ret;

}
	// .globl	_Z14getMinColSeam1PiiS_
.visible .entry _Z14getMinColSeam1PiiS_(
	.param .u64 .ptr .align 1 _Z14getMinColSeam1PiiS__param_0,
	.param .u32 _Z14getMinColSeam1PiiS__param_1,
	.param .u64 .ptr .align 1 _Z14getMinColSeam1PiiS__param_2
)
{
	.reg .pred 	%p<9>;
	.reg .b32 	%r<25>;
	.reg .b64 	%rd<11>;

	ld.param.u64 	%rd2, [_Z14getMinColSeam1PiiS__param_0];
	ld.param.u32 	%r10, [_Z14getMinColSeam1PiiS__param_1];
	ld.param.u64 	%rd3, [_Z14getMinColSeam1PiiS__param_2];
	mov.u32 	%r1, %ntid.x;
	mov.u32 	%r2, %ctaid.x;
	mov.u32 	%r3, %tid.x;
	mad.lo.s32 	%r11, %r1, %r2, %r3;
	shl.b32 	%r4, %r11, 1;
	setp.ge.s32 	%p1, %r4, %r10;
	shl.b32 	%r12, %r3, 2;
	mov.u32 	%r13, s_mem;
	add.s32 	%r5, %r13, %r12;
	@%p1 bra 	$L__BB4_2;
	st.shared.u32 	[%r5], %r4;
$L__BB4_2:
	add.s32 	%r6, %r4, 1;
	setp.ge.s32 	%p2, %r6, %r10;
	@%p2 bra 	$L__BB4_4;
	st.shared.u32 	[%r5+4], %r6;
$L__BB4_4:
	cvta.to.global.u64 	%rd1, %rd2;
	bar.sync 	0;
	mov.b32 	%r24, 1;
$L__BB4_5:
	mov.u32 	%r7, %r24;
	add.s32 	%r15, %r7, -1;
	and.b32  	%r16, %r15, %r3;
	setp.ne.s32 	%p3, %r16, 0;
	add.s32 	%r17, %r4, %r7;
	setp.ge.s32 	%p4, %r17, %r10;
	or.pred  	%p5, %p3, %p4;
	@%p5 bra 	$L__BB4_8;
	ld.shared.u32 	%r18, [%r5];
	mul.wide.s32 	%rd4, %r18, 4;
	add.s64 	%rd5, %rd1, %rd4;
	ld.global.u32 	%r19, [%rd5];
	shl.b32 	%r20, %r7, 2;
	add.s32 	%r21, %r5, %r20;
	ld.shared.u32 	%r8, [%r21];
	mul.wide.s32 	%rd6, %r8, 4;
	add.s64 	%rd7, %rd1, %rd6;
	ld.global.u32 	%r22, [%rd7];
	setp.le.s32 	%p6, %r19, %r22;
	@%p6 bra 	$L__BB4_8;
	st.shared.u32 	[%r5], %r8;
$L__BB4_8:
	bar.sync 	0;
	shl.b32 	%r24, %r7, 1;
	setp.lt.u32 	%p7, %r7, %r1;
	@%p7 bra 	$L__BB4_5;
	setp.ne.s32 	%p8, %r3, 0;
	@%p8 bra 	$L__BB4_11;
	ld.shared.u32 	%r23, [s_mem];
	cvta.to.global.u64 	%rd8, %rd3;
	mul.wide.u32 	%rd9, %r2, 4;
	add.s64 	%rd10, %rd8, %rd9;
	st.global.u32 	[%rd10], %r23;
$L__BB4_11:
	ret;

}
	// .globl	_Z14getMinColSeam2PiiPVi
.visible .entry _Z14getMinColSeam2PiiPVi(
	.param .u64 .ptr .align 1 _Z14getMinColSeam2PiiPVi_param_0,
	.param .u32 _Z14getMinColSeam2PiiPVi_param_1,
	.param .u64 .ptr .align 1 _Z14getMinColSeam2PiiPVi_param_2
)
{
	.reg .pred 	%p<13>;
	.reg .b32 	%r<35>;
	.reg .b64 	%rd<15>;
	// demoted variable
	.shared .align 4 .u32 _ZZ14getMinColSeam2PiiPViE2bi;
	ld.param.u64 	%rd4, [_Z14getMinColSeam2PiiPVi_param_0];
	ld.param.u32 	%r10, [_Z14getMinColSeam2PiiPVi_param_1];
	ld.param.u64 	%rd5, [_Z14getMinColSeam2PiiPVi_param_2];
	cvta.to.global.u64 	%rd1, %rd4;
	cvta.to.global.u64 	%rd2, %rd5;
	mov.u32 	%r1, %tid.x;
	setp.ne.s32 	%p1, %r1, 0;
	@%p1 bra 	$L__BB5_2;
	atom.global.add.u32 	%r11, [bCount], 1;
	st.shared.u32 	[_ZZ14getMinColSeam2PiiPViE2bi], %r11;
$L__BB5_2:
	bar.sync 	0;
	mov.u32 	%r2, %ntid.x;
	ld.shared.u32 	%r12, [_ZZ14getMinColSeam2PiiPViE2bi];
	mad.lo.s32 	%r13, %r12, %r2, %r1;
	shl.b32 	%r3, %r13, 1;
	setp.ge.s32 	%p2, %r3, %r10;
	shl.b32 	%r14, %r1, 2;
	mov.u32 	%r15, s_mem;
	add.s32 	%r4, %r15, %r14;
	@%p2 bra 	$L__BB5_4;
	st.shared.u32 	[%r4], %r3;
$L__BB5_4:
	add.s32 	%r5, %r3, 1;
	setp.ge.s32 	%p3, %r5, %r10;
	@%p3 bra 	$L__BB5_6;
	st.shared.u32 	[%r4+4], %r5;
$L__BB5_6:
	bar.sync 	0;
	mov.b32 	%r34, 1;
$L__BB5_7:
	mov.u32 	%r6, %r34;
	add.s32 	%r17, %r6, -1;
	and.b32  	%r18, %r17, %r1;
	setp.ne.s32 	%p4, %r18, 0;
	add.s32 	%r19, %r3, %r6;
	setp.ge.s32 	%p5, %r19, %r10;
	or.pred  	%p6, %p4, %p5;
	@%p6 bra 	$L__BB5_10;
	ld.shared.u32 	%r20, [%r4];
	mul.wide.s32 	%rd6, %r20, 4;
	add.s64 	%rd7, %rd1, %rd6;
	ld.global.u32 	%r21, [%rd7];
	shl.b32 	%r22, %r6, 2;
	add.s32 	%r23, %r4, %r22;
	ld.shared.u32 	%r7, [%r23];
	mul.wide.s32 	%rd8, %r7, 4;
	add.s64 	%rd9, %rd1, %rd8;
	ld.global.u32 	%r24, [%rd9];
	setp.le.s32 	%p7, %r21, %r24;
	@%p7 bra 	$L__BB5_10;
	st.shared.u32 	[%r4], %r7;
$L__BB5_10:
	bar.sync 	0;
	shl.b32 	%r34, %r6, 1;
	setp.lt.u32 	%p8, %r6, %r2;
	@%p8 bra 	$L__BB5_7;
	setp.ne.s32 	%p9, %r1, 0;
	@%p9 bra 	$L__BB5_17;
	ld.shared.u32 	%r25, [s_mem];
	ld.shared.u32 	%r9, [_ZZ14getMinColSeam2PiiPViE2bi];
	mul.wide.s32 	%rd10, %r9, 4;
	add.s64 	%rd3, %rd2, %rd10;
	st.volatile.global.u32 	[%rd3], %r25;
	setp.lt.s32 	%p10, %r9, 1;
	@%p10 bra 	$L__BB5_16;
$L__BB5_13:
	ld.volatile.global.u32 	%r26, [bCount1];
	setp.lt.s32 	%p11, %r26, %r9;
	@%p11 bra 	$L__BB5_13;
	ld.volatile.global.u32 	%r27, [%rd3];
	mul.wide.s32 	%rd11, %r27, 4;
	add.s64 	%rd12, %rd1, %rd11;
	ld.global.u32 	%r28, [%rd12];
	ld.volatile.global.u32 	%r29, [%rd2];
	mul.wide.s32 	%rd13, %r29, 4;
	add.s64 	%rd14, %rd1, %rd13;
	ld.global.u32 	%r30, [%rd14];
	setp.ge.s32 	%p12, %r28, %r30;
	@%p12 bra 	$L__BB5_16;
	ld.volatile.global.u32 	%r31, [%rd3];
	st.volatile.global.u32 	[%rd2], %r31;
$L__BB5_16:
	ld.volatile.global.u32 	%r32, [bCount1];
	add.s32 	%r33, %r32, 1;
	st.volatile.global.u32 	[bCount1], %r33;
$L__BB5_17:
	ret;

}
	// .globl	_Z14getMinColSeam3PiiPVi
.visible .entry _Z14getMinColSeam3PiiPVi(
	.param .u64 .ptr .align 1 _Z14getMinColSeam3PiiPVi_param_0,
	.param .u32 _Z14getMinColSeam3PiiPVi_param_1,
	.param .u64 .ptr .align 1 _Z14getMinColSeam3PiiPVi_param_2
)
{
	.reg .pred 	%p<13>;
	.reg .b32 	%r<45>;
	.reg .b64 	%rd<17>;
	// demoted variable
	.shared .align 4 .u32 _ZZ14getMinColSeam3PiiPViE2bi;
	ld.param.u64 	%rd5, [_Z14getMinColSeam3PiiPVi_param_0];
	ld.param.u32 	%r12, [_Z14getMinColSeam3PiiPVi_param_1];
	ld.param.u64 	%rd6, [_Z14getMinColSeam3PiiPVi_param_2];
	cvta.to.global.u64 	%rd1, %rd6;
	cvta.to.global.u64 	%rd2, %rd5;
	mov.u32 	%r1, %tid.x;
	setp.ne.s32 	%p1, %r1, 0;
	@%p1 bra 	$L__BB6_2;
	atom.global.add.u32 	%r13, [bCount], 1;
	st.shared.u32 	[_ZZ14getMinColSeam3PiiPViE2bi], %r13;
$L__BB6_2:
	bar.sync 	0;
	mov.u32 	%r2, %ntid.x;
	ld.shared.u32 	%r14, [_ZZ14getMinColSeam3PiiPViE2bi];
	mad.lo.s32 	%r15, %r14, %r2, %r1;
	shl.b32 	%r3, %r15, 1;
	setp.lt.s32 	%p2, %r3, %r12;
	mul.wide.s32 	%rd7, %r3, 4;
	add.s64 	%rd3, %rd2, %rd7;
	@%p2 bra 	$L__BB6_4;
	ld.global.u32 	%r43, [%rd3];
	bra.uni 	$L__BB6_5;
$L__BB6_4:
	ld.global.u32 	%r43, [%rd3];
	shl.b32 	%r16, %r2, 1;
	add.s32 	%r17, %r16, %r1;
	shl.b32 	%r18, %r17, 2;
	mov.u32 	%r19, s_mem;
	add.s32 	%r20, %r19, %r18;
	st.shared.u32 	[%r20], %r3;
$L__BB6_5:
	shl.b32 	%r21, %r1, 2;
	mov.u32 	%r22, s_mem;
	add.s32 	%r7, %r22, %r21;
	st.shared.u32 	[%r7], %r43;
	add.s32 	%r23, %r3, 1;
	setp.ge.s32 	%p3, %r23, %r12;
	@%p3 bra 	$L__BB6_7;
	ld.global.u32 	%r24, [%rd3+4];
	st.shared.u32 	[%r7+4], %r24;
$L__BB6_7:
	bar.sync 	0;
	mov.b32 	%r44, 1;
$L__BB6_8:
	mov.u32 	%r8, %r44;
	add.s32 	%r26, %r8, -1;
	and.b32  	%r27, %r26, %r1;
	setp.ne.s32 	%p4, %r27, 0;
	add.s32 	%r28, %r3, %r8;
	setp.ge.s32 	%p5, %r28, %r12;
	or.pred  	%p6, %p4, %p5;
	@%p6 bra 	$L__BB6_11;
	ld.shared.u32 	%r29, [%r7];
	mul.wide.s32 	%rd8, %r29, 4;
	add.s64 	%rd9, %rd2, %rd8;
	ld.global.u32 	%r30, [%rd9];
	shl.b32 	%r31, %r8, 2;
	add.s32 	%r32, %r7, %r31;
	ld.shared.u32 	%r9, [%r32];
	mul.wide.s32 	%rd10, %r9, 4;
	add.s64 	%rd11, %rd2, %rd10;
	ld.global.u32 	%r33, [%rd11];
	setp.le.s32 	%p7, %r30, %r33;
	@%p7 bra 	$L__BB6_11;
	st.shared.u32 	[%r7], %r9;
$L__BB6_11:
	bar.sync 	0;
	shl.b32 	%r44, %r8, 1;
	setp.lt.u32 	%p8, %r8, %r2;
	@%p8 bra 	$L__BB6_8;
	setp.ne.s32 	%p9, %r1, 0;
	@%p9 bra 	$L__BB6_18;
	ld.shared.u32 	%r34, [s_mem];
	ld.shared.u32 	%r11, [_ZZ14getMinColSeam3PiiPViE2bi];
	mul.wide.s32 	%rd12, %r11, 4;
	add.s64 	%rd4, %rd1, %rd12;
	st.volatile.global.u32 	[%rd4], %r34;
	setp.lt.s32 	%p10, %r11, 1;
	@%p10 bra 	$L__BB6_17;
$L__BB6_14:
	ld.volatile.global.u32 	%r35, [bCount1];
	setp.lt.s32 	%p11, %r35, %r11;
	@%p11 bra 	$L__BB6_14;
	ld.volatile.global.u32 	%r36, [%rd4];
	mul.wide.s32 	%rd13, %r36, 4;
	add.s64 	%rd14, %rd2, %rd13;
	ld.global.u32 	%r37, [%rd14];
	ld.volatile.global.u32 	%r38, [%rd1];
	mul.wide.s32 	%rd15, %r38, 4;
	add.s64 	%rd16, %rd2, %rd15;
	ld.global.u32 	%r39, [%rd16];
	setp.ge.s32 	%p12, %r37, %r39;
	@%p12 bra 	$L__BB6_17;
	ld.volatile.global.u32 	%r40, [%rd4];
	st.volatile.global.u32 	[%rd1], %r40;
$L__BB6_17:
	ld.volatile.global.u32 	%r41, [bCount1];
	add.s32 	%r42, %r41, 1;
	st.volatile.global.u32 	[bCount1], %r42;
$L__BB6_18:
	ret;

}
	// .globl	_Z13getMinColSeamPiiPVi
.visible .entry _Z13getMinColSeamPiiPVi(
	.param .u64 .ptr .align 1 _Z13getMinColSeamPiiPVi_param_0,
	.param .u32 _Z13getMinColSeamPiiPVi_param_1,
	.param .u64 .ptr .align 1 _Z13getMinColSeamPiiPVi_param_2
)
{
	.reg .pred 	%p<9>;
	.reg .b32 	%r<46>;
	.reg .b64 	%rd<11>;

	ld.param.u64 	%rd3, [_Z13getMinColSeamPiiPVi_param_0];
	ld.param.u32 	%r12, [_Z13getMinColSeamPiiPVi_param_1];
	ld.param.u64 	%rd2, [_Z13getMinColSeamPiiPVi_param_2];
	cvta.to.global.u64 	%rd1, %rd3;
	mov.u32 	%r1, %ntid.x;
	mov.u32 	%r2, %ctaid.x;
	mul.lo.s32 	%r13, %r2, %r1;
	shl.b32 	%r3, %r13, 1;
	mov.u32 	%r4, %tid.x;
	add.s32 	%r5, %r3, %r4;
	setp.ge.s32 	%p1, %r5, %r12;
	shl.b32 	%r6, %r1, 1;
	add.s32 	%r14, %r6, %r4;
	shl.b32 	%r15, %r14, 2;
	mov.u32 	%r16, s_mem;
	add.s32 	%r7, %r16, %r15;
	@%p1 bra 	$L__BB7_2;
	st.shared.u32 	[%r7], %r4;
	mul.wide.s32 	%rd4, %r5, 4;
	add.s64 	%rd5, %rd1, %rd4;
	ld.global.u32 	%r17, [%rd5];
	shl.b32 	%r18, %r4, 2;
	add.s32 	%r20, %r16, %r18;
	st.shared.u32 	[%r20], %r17;
$L__BB7_2:
	add.s32 	%r8, %r5, %r1;
	setp.ge.u32 	%p2, %r8, %r12;
	@%p2 bra 	$L__BB7_4;
	add.s32 	%r21, %r4, %r1;
	add.s32 	%r22, %r21, %r6;
	shl.b32 	%r23, %r22, 2;
	add.s32 	%r25, %r16, %r23;
	st.shared.u32 	[%r25], %r21;
	mul.wide.u32 	%rd6, %r8, 4;
	add.s64 	%rd7, %rd1, %rd6;
	ld.global.u32 	%r26, [%rd7];
	shl.b32 	%r27, %r21, 2;
	add.s32 	%r28, %r16, %r27;
	st.shared.u32 	[%r28], %r26;
$L__BB7_4:
	bar.sync 	0;
	mov.u32 	%r45, %r1;
$L__BB7_5:
	mov.u32 	%r9, %r45;
	setp.ge.u32 	%p3, %r4, %r9;
	add.s32 	%r29, %r9, %r5;
	setp.ge.s32 	%p4, %r29, %r12;
	or.pred  	%p5, %p3, %p4;
	@%p5 bra 	$L__BB7_8;
	ld.shared.u32 	%r30, [%r7];
	shl.b32 	%r31, %r30, 2;
	add.s32 	%r33, %r16, %r31;
	ld.shared.u32 	%r34, [%r33];
	shl.b32 	%r35, %r9, 2;
	add.s32 	%r36, %r7, %r35;
	ld.shared.u32 	%r10, [%r36];
	shl.b32 	%r37, %r10, 2;
	add.s32 	%r38, %r16, %r37;
	ld.shared.u32 	%r39, [%r38];
	setp.le.s32 	%p6, %r34, %r39;
	@%p6 bra 	$L__BB7_8;
	st.shared.u32 	[%r7], %r10;
$L__BB7_8:
	bar.sync 	0;
	shr.u32 	%r45, %r9, 1;
	setp.gt.u32 	%p7, %r9, 1;
	@%p7 bra 	$L__BB7_5;
	setp.ne.s32 	%p8, %r4, 0;
	@%p8 bra 	$L__BB7_11;
	shl.b32 	%r40, %r1, 3;
	add.s32 	%r42, %r16, %r40;
	ld.shared.u32 	%r43, [%r42];
	add.s32 	%r44, %r43, %r3;
	cvta.to.global.u64 	%rd8, %rd2;
	mul.wide.u32 	%rd9, %r2, 4;
	add.s64 	%rd10, %rd8, %rd9;
	st.volatile.global.u32 	[%rd10], %r44;
$L__BB7_11:
	ret;

}
	// .globl	_Z16removeSeamKernelP6uchar3iiS0_iPi
.visible .entry _Z16removeSeamKernelP6uchar3iiS0_iPi(
	.param .u64 .ptr .align 1 _Z16removeSeamKernelP6uchar3iiS0_iPi_param_0,
	.param .u32 _Z16removeSeamKernelP6uchar3iiS0_iPi_param_1,
	.param .u32 _Z16removeSeamKernelP6uchar3iiS0_iPi_param_2,
	.param .u64 .ptr .align 1 _Z16removeSeamKernelP6uchar3iiS0_iPi_param_3,
	.param .u32 _Z16removeSeamKernelP6uchar3iiS0_iPi_param_4,
	.param .u64 .ptr .align 1 _Z16removeSeamKernelP6uchar3iiS0_iPi_param_5
)
{
	.reg .pred 	%p<5>;
	.reg .b16 	%rs<7>;
	.reg .b32 	%r<17>;
	.reg .b64 	%rd<17>;

	ld.param.u64 	%rd4, [_Z16removeSeamKernelP6uchar3iiS0_iPi_param_0];
	ld.param.u32 	%r3, [_Z16removeSeamKernelP6uchar3iiS0_iPi_param_1];
	ld.param.u32 	%r5, [_Z16removeSeamKernelP6uchar3iiS0_iPi_param_2];
	ld.param.u64 	%rd5, [_Z16removeSeamKernelP6uchar3iiS0_iPi_param_3];
	ld.param.u32 	%r4, [_Z16removeSeamKernelP6uchar3iiS0_iPi_param_4];
	ld.param.u64 	%rd3, [_Z16removeSeamKernelP6uchar3iiS0_iPi_param_5];
	cvta.to.global.u64 	%rd1, %rd5;
	cvta.to.global.u64 	%rd2, %rd4;
	mov.u32 	%r6, %ctaid.y;
	mov.u32 	%r7, %ntid.y;
	mov.u32 	%r8, %tid.y;
	mad.lo.s32 	%r1, %r6, %r7, %r8;
	mov.u32 	%r9, %ctaid.x;
	mov.u32 	%r10, %tid.x;
	mad.lo.s32 	%r2, %r9, %r7, %r10;
	setp.ge.s32 	%p1, %r1, %r5;
	setp.ge.s32 	%p2, %r2, %r4;
	or.pred  	%p3, %p1, %p2;
	@%p3 bra 	$L__BB8_4;
	cvta.to.global.u64 	%rd6, %rd3;
	mul.wide.u32 	%rd7, %r1, 4;
	add.s64 	%rd8, %rd6, %rd7;
	ld.global.u32 	%r11, [%rd8];
	setp.ge.s32 	%p4, %r2, %r11;
	@%p4 bra 	$L__BB8_3;
	mad.lo.s32 	%r15, %r3, %r1, %r2;
	mul.wide.s32 	%rd13, %r15, 3;
	add.s64 	%rd14, %rd2, %rd13;
	ld.global.u8 	%rs4, [%rd14];
	mad.lo.s32 	%r16, %r4, %r1, %r2;
	mul.wide.s32 	%rd15, %r16, 3;
	add.s64 	%rd16, %rd1, %rd15;
	st.global.u8 	[%rd16], %rs4;
	ld.global.u8 	%rs5, [%rd14+1];
	st.global.u8 	[%rd16+1], %rs5;
	ld.global.u8 	%rs6, [%rd14+2];
	st.global.u8 	[%rd16+2], %rs6;
	bra.uni 	$L__BB8_4;
$L__BB8_3:
	mad.lo.s32 	%r12, %r3, %r1, %r2;
	add.s32 	%r13, %r12, 1;
	mul.wide.s32 	%rd9, %r13, 3;
	add.s64 	%rd10, %rd2, %rd9;
	ld.global.u8 	%rs1, [%rd10];
	mad.lo.s32 	%r14, %r4, %r1, %r2;
	mul.wide.s32 	%rd11, %r14, 3;
	add.s64 	%rd12, %rd1, %rd11;
	st.global.u8 	[%rd12], %rs1;
	ld.global.u8 	%rs2, [%rd10+1];
	st.global.u8 	[%rd12+1], %rs2;
	ld.global.u8 	%rs3, [%rd10+2];
	st.global.u8 	[%rd12+2], %rs3;
$L__BB8_4:
	ret;

}


// ===== COMPILED SASS (sm_100) =====

	.target	sm_100

	.elftype	@"ET_EXEC"


//--------------------- .note.nv.tkinfo           --------------------------
	.section	.note.nv.tkinfo,"",@"SHT_NOTE"
	.sectionflags	@"SHF_NOTE_NV_TKINFO"
	.tkinfo
        /*0018*/ 	.word	0x00000002
        /*0030*/ 	.string	""
        /*0030*/ 	.string	"ptxas"
        /*0030*/ 	.string	"Cuda compilation tools, release 13.0, V13.0.88"
        /*0030*/ 	.string	"Build cuda_13.0.r13.0/compiler.36424714_0"
        /*0030*/ 	.string	"-arch sm_100 -m 64 "



//--------------------- .note.nv.cuinfo           --------------------------
	.section	.note.nv.cuinfo,"",@"SHT_NOTE"
	.sectionflags	@"SHF_NOTE_NV_CUINFO"
        /*0018*/ 	.short	0x0002
        /*001a*/ 	.short	0x0064
        /*001c*/ 	.short	0x0082
	.zero		2


//--------------------- .nv.info                  --------------------------
	.section	.nv.info,"",@"SHT_CUDA_INFO"
	.align	4


	//----- nvinfo : EIATTR_REGCOUNT
	.align		4
        /*0000*/ 	.byte	0x04, 0x2f
        /*0002*/ 	.short	(.L_5 - .L_4)
	.align		4
.L_4:
        /*0004*/ 	.word	index@(_Z21convertRgb2GrayKernelP6uchar3iiPi)
        /*0008*/ 	.word	0x0000000e


	//----- nvinfo : EIATTR_FRAME_SIZE
	.align		4
.L_5:
        /*000c*/ 	.byte	0x04, 0x11
        /*000e*/ 	.short	(.L_7 - .L_6)
	.align		4
.L_6:
        /*0010*/ 	.word	index@(_Z21convertRgb2GrayKernelP6uchar3iiPi)
        /*0014*/ 	.word	0x00000000


	//----- nvinfo : EIATTR_REGCOUNT
	.align		4
.L_7:
        /*0018*/ 	.byte	0x04, 0x2f
        /*001a*/ 	.short	(.L_9 - .L_8)
	.align		4
.L_8:
        /*001c*/ 	.word	index@(_Z25getPixelsImportanceKernelPiiiiS_)
        /*0020*/ 	.word	0x00000020


	//----- nvinfo : EIATTR_FRAME_SIZE
	.align		4
.L_9:
        /*0024*/ 	.byte	0x04, 0x11
        /*0026*/ 	.short	(.L_11 - .L_10)
	.align		4
.L_10:
        /*0028*/ 	.word	index@(_Z25getPixelsImportanceKernelPiiiiS_)
        /*002c*/ 	.word	0x00000000


	//----- nvinfo : EIATTR_REGCOUNT
	.align		4
.L_11:
        /*0030*/ 	.byte	0x04, 0x2f
        /*0032*/ 	.short	(.L_13 - .L_12)
	.align		4
.L_12:
        /*0034*/ 	.word	index@(_Z29getLeastImportantPixelsKernelPiiiS_)
        /*0038*/ 	.word	0x00000012


	//----- nvinfo : EIATTR_FRAME_SIZE
	.align		4
.L_13:
        /*003c*/ 	.byte	0x04, 0x11
        /*003e*/ 	.short	(.L_15 - .L_14)
	.align		4
.L_14:
        /*0040*/ 	.word	index@(_Z29getLeastImportantPixelsKernelPiiiS_)
        /*0044*/ 	.word	0x00000000


	//----- nvinfo : EIATTR_REGCOUNT
	.align		4
.L_15:
        /*0048*/ 	.byte	0x04, 0x2f
        /*004a*/ 	.short	(.L_17 - .L_16)
	.align		4
.L_16:
        /*004c*/ 	.word	index@(_Z10resetCountv)
        /*0050*/ 	.word	0x00000008


	//----- nvinfo : EIATTR_FRAME_SIZE
	.align		4
.L_17:
        /*0054*/ 	.byte	0x04, 0x11
        /*0056*/ 	.short	(.L_19 - .L_18)
	.align		4
.L_18:
        /*0058*/ 	.word	index@(_Z10resetCountv)
        /*005c*/ 	.word	0x00000000


	//----- nvinfo : EIATTR_REGCOUNT
	.align		4
.L_19:
        /*0060*/ 	.byte	0x04, 0x2f
        /*0062*/ 	.short	(.L_21 - .L_20)
	.align		4
.L_20:
        /*0064*/ 	.word	index@(_Z14getMinColSeam1PiiS_)
        /*0068*/ 	.word	0x0000000f


	//----- nvinfo : EIATTR_FRAME_SIZE
	.align		4
.L_21:
        /*006c*/ 	.byte	0x04, 0x11
        /*006e*/ 	.short	(.L_23 - .L_22)
	.align		4
.L_22:
        /*0070*/ 	.word	index@(_Z14getMinColSeam1PiiS_)
        /*0074*/ 	.word	0x00000000


	//----- nvinfo : EIATTR_REGCOUNT
	.align		4
.L_23:
        /*0078*/ 	.byte	0x04, 0x2f
        /*007a*/ 	.short	(.L_25 - .L_24)
	.align		4
.L_24:
        /*007c*/ 	.word	index@(_Z14getMinColSeam2PiiPVi)
        /*0080*/ 	.word	0x0000000e


	//----- nvinfo : EIATTR_FRAME_SIZE
	.align		4
.L_25:
        /*0084*/ 	.byte	0x04, 0x11
        /*0086*/ 	.short	(.L_27 - .L_26)
	.align		4
.L_26:
        /*0088*/ 	.word	index@(_Z14getMinColSeam2PiiPVi)
        /*008c*/ 	.word	0x00000000


	//----- nvinfo : EIATTR_REGCOUNT
	.align		4
.L_27:
        /*0090*/ 	.byte	0x04, 0x2f
        /*0092*/ 	.short	(.L_29 - .L_28)
	.align		4
.L_28:
        /*0094*/ 	.word	index@(_Z14getMinColSeam3PiiPVi)
        /*0098*/ 	.word	0x00000010


	//----- nvinfo : EIATTR_FRAME_SIZE
	.align		4
.L_29:
        /*009c*/ 	.byte	0x04, 0x11
        /*009e*/ 	.short	(.L_31 - .L_30)
	.align		4
.L_30:
        /*00a0*/ 	.word	index@(_Z14getMinColSeam3PiiPVi)
        /*00a4*/ 	.word	0x00000000


	//----- nvinfo : EIATTR_REGCOUNT
	.align		4
.L_31:
        /*00a8*/ 	.byte	0x04, 0x2f
        /*00aa*/ 	.short	(.L_33 - .L_32)
	.align		4
.L_32:
        /*00ac*/ 	.word	index@(_Z13getMinColSeamPiiPVi)
        /*00b0*/ 	.word	0x0000000f


	//----- nvinfo : EIATTR_FRAME_SIZE
	.align		4
.L_33:
        /*00b4*/ 	.byte	0x04, 0x11
        /*00b6*/ 	.short	(.L_35 - .L_34)
	.align		4
.L_34:
        /*00b8*/ 	.word	index@(_Z13getMinColSeamPiiPVi)
        /*00bc*/ 	.word	0x00000000


	//----- nvinfo : EIATTR_REGCOUNT
	.align		4
.L_35:
        /*00c0*/ 	.byte	0x04, 0x2f
        /*00c2*/ 	.short	(.L_37 - .L_36)
	.align		4
.L_36:
        /*00c4*/ 	.word	index@(_Z16removeSeamKernelP6uchar3iiS0_iPi)
        /*00c8*/ 	.word	0x0000000e


	//----- nvinfo : EIATTR_FRAME_SIZE
	.align		4
.L_37:
        /*00cc*/ 	.byte	0x04, 0x11
        /*00ce*/ 	.short	(.L_39 - .L_38)
	.align		4
.L_38:
        /*00d0*/ 	.word	index@(_Z16removeSeamKernelP6uchar3iiS0_iPi)
        /*00d4*/ 	.word	0x00000000


	//----- nvinfo : EIATTR_MIN_STACK_SIZE
	.align		4
.L_39:
        /*00d8*/ 	.byte	0x04, 0x12
        /*00da*/ 	.short	(.L_41 - .L_40)
	.align		4
.L_40:
        /*00dc*/ 	.word	index@(_Z16removeSeamKernelP6uchar3iiS0_iPi)
        /*00e0*/ 	.word	0x00000000


	//----- nvinfo : EIATTR_MIN_STACK_SIZE
	.align		4
.L_41:
        /*00e4*/ 	.byte	0x04, 0x12
        /*00e6*/ 	.short	(.L_43 - .L_42)
	.align		4
.L_42:
        /*00e8*/ 	.word	index@(_Z13getMinColSeamPiiPVi)
        /*00ec*/ 	.word	0x00000000


	//----- nvinfo : EIATTR_MIN_STACK_SIZE
	.align		4
.L_43:
        /*00f0*/ 	.byte	0x04, 0x12
        /*00f2*/ 	.short	(.L_45 - .L_44)
	.align		4
.L_44:
        /*00f4*/ 	.word	index@(_Z14getMinColSeam3PiiPVi)
        /*00f8*/ 	.word	0x00000000


	//----- nvinfo : EIATTR_MIN_STACK_SIZE
	.align		4
.L_45:
        /*00fc*/ 	.byte	0x04, 0x12
        /*00fe*/ 	.short	(.L_47 - .L_46)
	.align		4
.L_46:
        /*0100*/ 	.word	index@(_Z14getMinColSeam2PiiPVi)
        /*0104*/ 	.word	0x00000000


	//----- nvinfo : EIATTR_MIN_STACK_SIZE
	.align		4
.L_47:
        /*0108*/ 	.byte	0x04, 0x12
        /*010a*/ 	.short	(.L_49 - .L_48)
	.align		4
.L_48:
        /*010c*/ 	.word	index@(_Z14getMinColSeam1PiiS_)
        /*0110*/ 	.word	0x00000000


	//----- nvinfo : EIATTR_MIN_STACK_SIZE
	.align		4
.L_49:
        /*0114*/ 	.byte	0x04, 0x12
        /*0116*/ 	.short	(.L_51 - .L_50)
	.align		4
.L_50:
        /*0118*/ 	.word	index@(_Z10resetCountv)
        /*011c*/ 	.word	0x00000000


	//----- nvinfo : EIATTR_MIN_STACK_SIZE
	.align		4
.L_51:
        /*0120*/ 	.byte	0x04, 0x12
        /*0122*/ 	.short	(.L_53 - .L_52)
	.align		4
.L_52:
        /*0124*/ 	.word	index@(_Z29getLeastImportantPixelsKernelPiiiS_)
        /*0128*/ 	.word	0x00000000


	//----- nvinfo : EIATTR_MIN_STACK_SIZE
	.align		4
.L_53:
        /*012c*/ 	.byte	0x04, 0x12
        /*012e*/ 	.short	(.L_55 - .L_54)
	.align		4
.L_54:
        /*0130*/ 	.word	index@(_Z25getPixelsImportanceKernelPiiiiS_)
        /*0134*/ 	.word	0x00000000


	//----- nvinfo : EIATTR_MIN_STACK_SIZE
	.align		4
.L_55:
        /*0138*/ 	.byte	0x04, 0x12
        /*013a*/ 	.short	(.L_57 - .L_56)
	.align		4
.L_56:
        /*013c*/ 	.word	index@(_Z21convertRgb2GrayKernelP6uchar3iiPi)
        /*0140*/ 	.word	0x00000000
.L_57:


//--------------------- .nv.compat                --------------------------
	.section	.nv.compat,"",@"SHT_CUDA_COMPAT_INFO"
	.align	4
        /*0000*/ 	.byte	0x02, 0x09, 0x00, 0x00, 0x02, 0x02, 0x01, 0x00, 0x02, 0x05, 0x05, 0x00, 0x03, 0x07, 0x01, 0x01
        /*0010*/ 	.byte	0x02, 0x03, 0x00, 0x00, 0x02, 0x06, 0x01, 0x00, 0x04, 0x0b, 0x08, 0x00, 0x09, 0x00, 0x00, 0x00
        /*0020*/ 	.byte	0x00, 0x00, 0x00, 0x00


//--------------------- .nv.info._Z16removeSeamKernelP6uchar3iiS0_iPi --------------------------
	.section	.nv.info._Z16removeSeamKernelP6uchar3iiS0_iPi,"",@"SHT_CUDA_INFO"
	.sectionflags	@""
	.align	4


	//----- nvinfo : EIATTR_CUDA_API_VERSION
	.align		4
        /*0000*/ 	.byte	0x04, 0x37
        /*0002*/ 	.short	(.L_59 - .L_58)
.L_58:
        /*0004*/ 	.word	0x00000082


	//----- nvinfo : EIATTR_KPARAM_INFO
	.align		4
.L_59:
        /*0008*/ 	.byte	0x04, 0x17
        /*000a*/ 	.short	(.L_61 - .L_60)
.L_60:
        /*000c*/ 	.word	0x00000000
        /*0010*/ 	.short	0x0005
        /*0012*/ 	.short	0x0020
        /*0014*/ 	.byte	0x00, 0xf5, 0x21, 0x00


	//----- nvinfo : EIATTR_KPARAM_INFO
	.align		4
.L_61:
        /*0018*/ 	.byte	0x04, 0x17
        /*001a*/ 	.short	(.L_63 - .L_62)
.L_62:
        /*001c*/ 	.word	0x00000000
        /*0020*/ 	.short	0x0004
        /*0022*/ 	.short	0x0018
        /*0024*/ 	.byte	0x00, 0xf0, 0x11, 0x00


	//----- nvinfo : EIATTR_KPARAM_INFO
	.align		4
.L_63:
        /*0028*/ 	.byte	0x04, 0x17
        /*002a*/ 	.short	(.L_65 - .L_64)
.L_64:
        /*002c*/ 	.word	0x00000000
        /*0030*/ 	.short	0x0003
        /*0032*/ 	.short	0x0010
        /*0034*/ 	.byte	0x00, 0xf5, 0x21, 0x00


	//----- nvinfo : EIATTR_KPARAM_INFO
	.align		4
.L_65:
        /*0038*/ 	.byte	0x04, 0x17
        /*003a*/ 	.short	(.L_67 - .L_66)
.L_66:
        /*003c*/ 	.word	0x00000000
        /*0040*/ 	.short	0x0002
        /*0042*/ 	.short	0x000c
        /*0044*/ 	.byte	0x00, 0xf0, 0x11, 0x00


	//----- nvinfo : EIATTR_KPARAM_INFO
	.align		4
.L_67:
        /*0048*/ 	.byte	0x04, 0x17
        /*004a*/ 	.short	(.L_69 - .L_68)
.L_68:
        /*004c*/ 	.word	0x00000000
        /*0050*/ 	.short	0x0001
        /*0052*/ 	.short	0x0008
        /*0054*/ 	.byte	0x00, 0xf0, 0x11, 0x00


	//----- nvinfo : EIATTR_KPARAM_INFO
	.align		4
.L_69:
        /*0058*/ 	.byte	0x04, 0x17
        /*005a*/ 	.short	(.L_71 - .L_70)
.L_70:
        /*005c*/ 	.word	0x00000000
        /*0060*/ 	.short	0x0000
        /*0062*/ 	.short	0x0000
        /*0064*/ 	.byte	0x00, 0xf5, 0x21, 0x00


	//----- nvinfo : EIATTR_SPARSE_MMA_MASK
	.align		4
.L_71:
        /*0068*/ 	.byte	0x03, 0x50
        /*006a*/ 	.short	0x0000


	//----- nvinfo : EIATTR_MAXREG_COUNT
	.align		4
        /*006c*/ 	.byte	0x03, 0x1b
        /*006e*/ 	.short	0x00ff


	//----- nvinfo : EIATTR_MERCURY_ISA_VERSION
	.align		4
        /*0070*/ 	.byte	0x03, 0x5f
        /*0072*/ 	.short	0x0101


	//----- nvinfo : EIATTR_VRC_CTA_INIT_COUNT
	.align		4
        /*0074*/ 	.byte	0x02, 0x4a
	.zero		1
	.zero		1


	//----- nvinfo : EIATTR_EXIT_INSTR_OFFSETS
	.align		4
        /*0078*/ 	.byte	0x04, 0x1c
        /*007a*/ 	.short	(.L_73 - .L_72)


	//   ....[0]....
.L_72:
        /*007c*/ 	.word	0x000000c0


	//   ....[1]....
        /*0080*/ 	.word	0x00000200


	//   ....[2]....
        /*0084*/ 	.word	0x000002f0


	//----- nvinfo : EIATTR_CRS_STACK_SIZE
	.align		4
.L_73:
        /*0088*/ 	.byte	0x04, 0x1e
        /*008a*/ 	.short	(.L_75 - .L_74)
.L_74:
        /*008c*/ 	.word	0x00000000


	//----- nvinfo : EIATTR_CBANK_PARAM_SIZE
	.align		4
.L_75:
        /*0090*/ 	.byte	0x03, 0x19
        /*0092*/ 	.short	0x0028


	//----- nvinfo : EIATTR_PARAM_CBANK
	.align		4
        /*0094*/ 	.byte	0x04, 0x0a
        /*0096*/ 	.short	(.L_77 - .L_76)
	.align		4
.L_76:
        /*0098*/ 	.word	index@(.nv.constant0._Z16removeSeamKernelP6uchar3iiS0_iPi)
        /*009c*/ 	.short	0x0380
        /*009e*/ 	.short	0x0028


	//----- nvinfo : EIATTR_SW_WAR
	.align		4
.L_77:
        /*00a0*/ 	.byte	0x04, 0x36
        /*00a2*/ 	.short	(.L_79 - .L_78)
.L_78:
        /*00a4*/ 	.word	0x00000008
.L_79:


//--------------------- .nv.info._Z13getMinColSeamPiiPVi --------------------------
	.section	.nv.info._Z13getMinColSeamPiiPVi,"",@"SHT_CUDA_INFO"
	.sectionflags	@""
	.align	4


	//----- nvinfo : EIATTR_CUDA_API_VERSION
	.align		4
        /*0000*/ 	.byte	0x04, 0x37
        /*0002*/ 	.short	(.L_81 - .L_80)
.L_80:
        /*0004*/ 	.word	0x00000082


	//----- nvinfo : EIATTR_KPARAM_INFO
	.align		4
.L_81:
        /*0008*/ 	.byte	0x04, 0x17
        /*000a*/ 	.short	(.L_83 - .L_82)
.L_82:
        /*000c*/ 	.word	0x00000000
        /*0010*/ 	.short	0x0002
        /*0012*/ 	.short	0x0010
        /*0014*/ 	.byte	0x00, 0xf5, 0x21, 0x00


	//----- nvinfo : EIATTR_KPARAM_INFO
	.align		4
.L_83:
        /*0018*/ 	.byte	0x04, 0x17
        /*001a*/ 	.short	(.L_85 - .L_84)
.L_84:
        /*001c*/ 	.word	0x00000000
        /*0020*/ 	.short	0x0001
        /*0022*/ 	.short	0x0008
        /*0024*/ 	.byte	0x00, 0xf0, 0x11, 0x00


	//----- nvinfo : EIATTR_KPARAM_INFO
	.align		4
.L_85:
        /*0028*/ 	.byte	0x04, 0x17
        /*002a*/ 	.short	(.L_87 - .L_86)
.L_86:
        /*002c*/ 	.word	0x00000000
        /*0030*/ 	.short	0x0000
        /*0032*/ 	.short	0x0000
        /*0034*/ 	.byte	0x00, 0xf5, 0x21, 0x00


	//----- nvinfo : EIATTR_SPARSE_MMA_MASK
	.align		4
.L_87:
        /*0038*/ 	.byte	0x03, 0x50
        /*003a*/ 	.short	0x0000


	//----- nvinfo : EIATTR_MAXREG_COUNT
	.align		4
        /*003c*/ 	.byte	0x03, 0x1b
        /*003e*/ 	.short	0x00ff


	//----- nvinfo : EIATTR_NUM_BARRIERS
	.align		4
        /*0040*/ 	.byte	0x02, 0x4c
        /*0042*/ 	.byte	0x01
	.zero		1


	//----- nvinfo : EIATTR_MERCURY_ISA_VERSION
	.align		4
        /*0044*/ 	.byte	0x03, 0x5f
        /*0046*/ 	.short	0x0101


	//----- nvinfo : EIATTR_VRC_CTA_INIT_COUNT
	.align		4
        /*0048*/ 	.byte	0x02, 0x4a
	.zero		1
	.zero		1


	//----- nvinfo : EIATTR_EXIT_INSTR_OFFSETS
	.align		4
        /*004c*/ 	.byte	0x04, 0x1c
        /*004e*/ 	.short	(.L_89 - .L_88)


	//   ....[0]....
.L_88:
        /*0050*/ 	.word	0x00000390


	//   ....[1]....
        /*0054*/ 	.word	0x00000400


	//----- nvinfo : EIATTR_CRS_STACK_SIZE
	.align		4
.L_89:
        /*0058*/ 	.byte	0x04, 0x1e
        /*005a*/ 	.short	(.L_91 - .L_90)
.L_90:
        /*005c*/ 	.word	0x00000000


	//----- nvinfo : EIATTR_CBANK_PARAM_SIZE
	.align		4
.L_91:
        /*0060*/ 	.byte	0x03, 0x19
        /*0062*/ 	.short	0x0018


	//----- nvinfo : EIATTR_PARAM_CBANK
	.align		4
        /*0064*/ 	.byte	0x04, 0x0a
        /*0066*/ 	.short	(.L_93 - .L_92)
	.align		4
.L_92:
        /*0068*/ 	.word	index@(.nv.constant0._Z13getMinColSeamPiiPVi)
        /*006c*/ 	.short	0x0380
        /*006e*/ 	.short	0x0018


	//----- nvinfo : EIATTR_SW_WAR
	.align		4
.L_93:
        /*0070*/ 	.byte	0x04, 0x36
        /*0072*/ 	.short	(.L_95 - .L_94)
.L_94:
        /*0074*/ 	.word	0x00000008
.L_95:


//--------------------- .nv.info._Z14getMinColSeam3PiiPVi --------------------------
	.section	.nv.info._Z14getMinColSeam3PiiPVi,"",@"SHT_CUDA_INFO"
	.sectionflags	@""
	.align	4


	//----- nvinfo : EIATTR_CUDA_API_VERSION
	.align		4
        /*0000*/ 	.byte	0x04, 0x37
        /*0002*/ 	.short	(.L_97 - .L_96)
.L_96:
        /*0004*/ 	.word	0x00000082


	//----- nvinfo : EIATTR_KPARAM_INFO
	.align		4
.L_97:
        /*0008*/ 	.byte	0x04, 0x17
        /*000a*/ 	.short	(.L_99 - .L_98)
.L_98:
        /*000c*/ 	.word	0x00000000
        /*0010*/ 	.short	0x0002
        /*0012*/ 	.short	0x0010
        /*0014*/ 	.byte	0x00, 0xf5, 0x21, 0x00


	//----- nvinfo : EIATTR_KPARAM_INFO
	.align		4
.L_99:
        /*0018*/ 	.byte	0x04, 0x17
        /*001a*/ 	.short	(.L_101 - .L_100)
.L_100:
        /*001c*/ 	.word	0x00000000
        /*0020*/ 	.short	0x0001
        /*0022*/ 	.short	0x0008
        /*0024*/ 	.byte	0x00, 0xf0, 0x11, 0x00


	//----- nvinfo : EIATTR_KPARAM_INFO
	.align		4
.L_101:
        /*0028*/ 	.byte	0x04, 0x17
        /*002a*/ 	.short	(.L_103 - .L_102)
.L_102:
        /*002c*/ 	.word	0x00000000
        /*0030*/ 	.short	0x0000
        /*0032*/ 	.short	0x0000
        /*0034*/ 	.byte	0x00, 0xf5, 0x21, 0x00


	//----- nvinfo : EIATTR_SPARSE_MMA_MASK
	.align		4
.L_103:
        /*0038*/ 	.byte	0x03, 0x50
        /*003a*/ 	.short	0x0000


	//----- nvinfo : EIATTR_MAXREG_COUNT
	.align		4
        /*003c*/ 	.byte	0x03, 0x1b
        /*003e*/ 	.short	0x00ff


	//----- nvinfo : EIATTR_NUM_BARRIERS
	.align		4
        /*0040*/ 	.byte	0x02, 0x4c
        /*0042*/ 	.byte	0x01
	.zero		1


	//----- nvinfo : EIATTR_MERCURY_ISA_VERSION
	.align		4
        /*0044*/ 	.byte	0x03, 0x5f
        /*0046*/ 	.short	0x0101


	//----- nvinfo : EIATTR_VRC_CTA_INIT_COUNT
	.align		4
        /*0048*/ 	.byte	0x02, 0x4a
	.zero		1
	.zero		1


	//----- nvinfo : EIATTR_EXIT_INSTR_OFFSETS
	.align		4
        /*004c*/ 	.byte	0x04, 0x1c
        /*004e*/ 	.short	(.L_105 - .L_104)


	//   ....[0]....
.L_104:
        /*0050*/ 	.word	0x00000410


	//   ....[1]....
        /*0054*/ 	.word	0x000005f0


	//----- nvinfo : EIATTR_CRS_STACK_SIZE
	.align		4
.L_105:
        /*0058*/ 	.byte	0x04, 0x1e
        /*005a*/ 	.short	(.L_107 - .L_106)
.L_106:
        /*005c*/ 	.word	0x00000000


	//----- nvinfo : EIATTR_CBANK_PARAM_SIZE
	.align		4
.L_107:
        /*0060*/ 	.byte	0x03, 0x19
        /*0062*/ 	.short	0x0018


	//----- nvinfo : EIATTR_PARAM_CBANK
	.align		4
        /*0064*/ 	.byte	0x04, 0x0a
        /*0066*/ 	.short	(.L_109 - .L_108)
	.align		4
.L_108:
        /*0068*/ 	.word	index@(.nv.constant0._Z14getMinColSeam3PiiPVi)
        /*006c*/ 	.short	0x0380
        /*006e*/ 	.short	0x0018


	//----- nvinfo : EIATTR_SW_WAR
	.align		4
.L_109:
        /*0070*/ 	.byte	0x04, 0x36
        /*0072*/ 	.short	(.L_111 - .L_110)
.L_110:
        /*0074*/ 	.word	0x00000008
.L_111:


//--------------------- .nv.info._Z14getMinColSeam2PiiPVi --------------------------
	.section	.nv.info._Z14getMinColSeam2PiiPVi,"",@"SHT_CUDA_INFO"
	.sectionflags	@""
	.align	4


	//----- nvinfo : EIATTR_CUDA_API_VERSION
	.align		4
        /*0000*/ 	.byte	0x04, 0x37
        /*0002*/ 	.short	(.L_113 - .L_112)
.L_112:
        /*0004*/ 	.word	0x00000082


	//----- nvinfo : EIATTR_KPARAM_INFO
	.align		4
.L_113:
        /*0008*/ 	.byte	0x04, 0x17
        /*000a*/ 	.short	(.L_115 - .L_114)
.L_114:
        /*000c*/ 	.word	0x00000000
        /*0010*/ 	.short	0x0002
        /*0012*/ 	.short	0x0010
        /*0014*/ 	.byte	0x00, 0xf5, 0x21, 0x00


	//----- nvinfo : EIATTR_KPARAM_INFO
	.align		4
.L_115:
        /*0018*/ 	.byte	0x04, 0x17
        /*001a*/ 	.short	(.L_117 - .L_116)
.L_116:
        /*001c*/ 	.word	0x00000000
        /*0020*/ 	.short	0x0001
        /*0022*/ 	.short	0x0008
        /*0024*/ 	.byte	0x00, 0xf0, 0x11, 0x00


	//----- nvinfo : EIATTR_KPARAM_INFO
	.align		4
.L_117:
        /*0028*/ 	.byte	0x04, 0x17
        /*002a*/ 	.short	(.L_119 - .L_118)
.L_118:
        /*002c*/ 	.word	0x00000000
        /*0030*/ 	.short	0x0000
        /*0032*/ 	.short	0x0000
        /*0034*/ 	.byte	0x00, 0xf5, 0x21, 0x00


	//----- nvinfo : EIATTR_SPARSE_MMA_MASK
	.align		4
.L_119:
        /*0038*/ 	.byte	0x03, 0x50
        /*003a*/ 	.short	0x0000


	//----- nvinfo : EIATTR_MAXREG_COUNT
	.align		4
        /*003c*/ 	.byte	0x03, 0x1b
        /*003e*/ 	.short	0x00ff


	//----- nvinfo : EIATTR_NUM_BARRIERS
	.align		4
        /*0040*/ 	.byte	0x02, 0x4c
        /*0042*/ 	.byte	0x01
	.zero		1


	//----- nvinfo : EIATTR_MERCURY_ISA_VERSION
	.align		4
        /*0044*/ 	.byte	0x03, 0x5f
        /*0046*/ 	.short	0x0101


	//----- nvinfo : EIATTR_VRC_CTA_INIT_COUNT
	.align		4
        /*0048*/ 	.byte	0x02, 0x4a
	.zero		1
	.zero		1


	//----- nvinfo : EIATTR_EXIT_INSTR_OFFSETS
	.align		4
        /*004c*/ 	.byte	0x04, 0x1c
        /*004e*/ 	.short	(.L_121 - .L_120)


	//   ....[0]....
.L_120:
        /*0050*/ 	.word	0x00000380


	//   ....[1]....
        /*0054*/ 	.word	0x00000560


	//----- nvinfo : EIATTR_CRS_STACK_SIZE
	.align		4
.L_121:
        /*0058*/ 	.byte	0x04, 0x1e
        /*005a*/ 	.short	(.L_123 - .L_122)
.L_122:
        /*005c*/ 	.word	0x00000000


	//----- nvinfo : EIATTR_CBANK_PARAM_SIZE
	.align		4
.L_123:
        /*0060*/ 	.byte	0x03, 0x19
        /*0062*/ 	.short	0x0018


	//----- nvinfo : EIATTR_PARAM_CBANK
	.align		4
        /*0064*/ 	.byte	0x04, 0x0a
        /*0066*/ 	.short	(.L_125 - .L_124)
	.align		4
.L_124:
        /*0068*/ 	.word	index@(.nv.constant0._Z14getMinColSeam2PiiPVi)
        /*006c*/ 	.short	0x0380
        /*006e*/ 	.short	0x0018


	//----- nvinfo : EIATTR_SW_WAR
	.align		4
.L_125:
        /*0070*/ 	.byte	0x04, 0x36
        /*0072*/ 	.short	(.L_127 - .L_126)
.L_126:
        /*0074*/ 	.word	0x00000008
.L_127:


//--------------------- .nv.info._Z14getMinColSeam1PiiS_ --------------------------
	.section	.nv.info._Z14getMinColSeam1PiiS_,"",@"SHT_CUDA_INFO"
	.sectionflags	@""
	.align	4


	//----- nvinfo : EIATTR_CUDA_API_VERSION
	.align		4
        /*0000*/ 	.byte	0x04, 0x37
        /*0002*/ 	.short	(.L_129 - .L_128)
.L_128:
        /*0004*/ 	.word	0x00000082


	//----- nvinfo : EIATTR_KPARAM_INFO
	.align		4
.L_129:
        /*0008*/ 	.byte	0x04, 0x17
        /*000a*/ 	.short	(.L_131 - .L_130)
.L_130:
        /*000c*/ 	.word	0x00000000
        /*0010*/ 	.short	0x0002
        /*0012*/ 	.short	0x0010
        /*0014*/ 	.byte	0x00, 0xf5, 0x21, 0x00


	//----- nvinfo : EIATTR_KPARAM_INFO
	.align		4
.L_131:
        /*0018*/ 	.byte	0x04, 0x17
        /*001a*/ 	.short	(.L_133 - .L_132)
.L_132:
        /*001c*/ 	.word	0x00000000
        /*0020*/ 	.short	0x0001
        /*0022*/ 	.short	0x0008
        /*0024*/ 	.byte	0x00, 0xf0, 0x11, 0x00


	//----- nvinfo : EIATTR_KPARAM_INFO
	.align		4
.L_133:
        /*0028*/ 	.byte	0x04, 0x17
        /*002a*/ 	.short	(.L_135 - .L_134)
.L_134:
        /*002c*/ 	.word	0x00000000
        /*0030*/ 	.short	0x0000
        /*0032*/ 	.short	0x0000
        /*0034*/ 	.byte	0x00, 0xf5, 0x21, 0x00


	//----- nvinfo : EIATTR_SPARSE_MMA_MASK
	.align		4
.L_135:
        /*0038*/ 	.byte	0x03, 0x50
        /*003a*/ 	.short	0x0000


	//----- nvinfo : EIATTR_MAXREG_COUNT
	.align		4
        /*003c*/ 	.byte	0x03, 0x1b
        /*003e*/ 	.short	0x00ff


	//----- nvinfo : EIATTR_NUM_BARRIERS
	.align		4
        /*0040*/ 	.byte	0x02, 0x4c
        /*0042*/ 	.byte	0x01
	.zero		1


	//----- nvinfo : EIATTR_MERCURY_ISA_VERSION
	.align		4
        /*0044*/ 	.byte	0x03, 0x5f
        /*0046*/ 	.short	0x0101


	//----- nvinfo : EIATTR_VRC_CTA_INIT_COUNT
	.align		4
        /*0048*/ 	.byte	0x02, 0x4a
	.zero		1
	.zero		1


	//----- nvinfo : EIATTR_EXIT_INSTR_OFFSETS
	.align		4
        /*004c*/ 	.byte	0x04, 0x1c
        /*004e*/ 	.short	(.L_137 - .L_136)


	//   ....[0]....
.L_136:
        /*0050*/ 	.word	0x000002a0


	//   ....[1]....
        /*0054*/ 	.word	0x00000320


	//----- nvinfo : EIATTR_CRS_STACK_SIZE
	.align		4
.L_137:
        /*0058*/ 	.byte	0x04, 0x1e
        /*005a*/ 	.short	(.L_139 - .L_138)
.L_138:
        /*005c*/ 	.word	0x00000000


	//----- nvinfo : EIATTR_CBANK_PARAM_SIZE
	.align		4
.L_139:
        /*0060*/ 	.byte	0x03, 0x19
        /*0062*/ 	.short	0x0018


	//----- nvinfo : EIATTR_PARAM_CBANK
	.align		4
        /*0064*/ 	.byte	0x04, 0x0a
        /*0066*/ 	.short	(.L_141 - .L_140)
	.align		4
.L_140:
        /*0068*/ 	.word	index@(.nv.constant0._Z14getMinColSeam1PiiS_)
        /*006c*/ 	.short	0x0380
        /*006e*/ 	.short	0x0018


	//----- nvinfo : EIATTR_SW_WAR
	.align		4
.L_141:
        /*0070*/ 	.byte	0x04, 0x36
        /*0072*/ 	.short	(.L_143 - .L_142)
.L_142:
        /*0074*/ 	.word	0x00000008
.L_143:


//--------------------- .nv.info._Z10resetCountv  --------------------------
	.section	.nv.info._Z10resetCountv,"",@"SHT_CUDA_INFO"
	.sectionflags	@""
	.align	4


	//----- nvinfo : EIATTR_CUDA_API_VERSION
	.align		4
        /*0000*/ 	.byte	0x04, 0x37
        /*0002*/ 	.short	(.L_145 - .L_144)
.L_144:
        /*0004*/ 	.word	0x00000082


	//----- nvinfo : EIATTR_SPARSE_MMA_MASK
	.align		4
.L_145:
        /*0008*/ 	.byte	0x03, 0x50
        /*000a*/ 	.short	0x0000


	//----- nvinfo : EIATTR_MAXREG_COUNT
	.align		4
        /*000c*/ 	.byte	0x03, 0x1b
        /*000e*/ 	.short	0x00ff


	//----- nvinfo : EIATTR_MERCURY_ISA_VERSION
	.align		4
        /*0010*/ 	.byte	0x03, 0x5f
        /*0012*/ 	.short	0x0101


	//----- nvinfo : EIATTR_VRC_CTA_INIT_COUNT
	.align		4
        /*0014*/ 	.byte	0x02, 0x4a
	.zero		1
	.zero		1


	//----- nvinfo : EIATTR_EXIT_INSTR_OFFSETS
	.align		4
        /*0018*/ 	.byte	0x04, 0x1c
        /*001a*/ 	.short	(.L_147 - .L_146)


	//   ....[0]....
.L_146:
        /*001c*/ 	.word	0x00000030


	//   ....[1]....
        /*0020*/ 	.word	0x00000090


	//----- nvinfo : EIATTR_SW_WAR
	.align		4
.L_147:
        /*0024*/ 	.byte	0x04, 0x36
        /*0026*/ 	.short	(.L_149 - .L_148)
.L_148:
        /*0028*/ 	.word	0x00000008
.L_149:


//--------------------- .nv.info._Z29getLeastImportantPixelsKernelPiiiS_ --------------------------
	.section	.nv.info._Z29getLeastImportantPixelsKernelPiiiS_,"",@"SHT_CUDA_INFO"
	.sectionflags	@""
	.align	4


	//----- nvinfo : EIATTR_CUDA_API_VERSION
	.align		4
        /*0000*/ 	.byte	0x04, 0x37
        /*0002*/ 	.short	(.L_151 - .L_150)
.L_150:
        /*0004*/ 	.word	0x00000082


	//----- nvinfo : EIATTR_KPARAM_INFO
	.align		4
.L_151:
        /*0008*/ 	.byte	0x04, 0x17
        /*000a*/ 	.short	(.L_153 - .L_152)
.L_152:
        /*000c*/ 	.word	0x00000000
        /*0010*/ 	.short	0x0003
        /*0012*/ 	.short	0x0010
        /*0014*/ 	.byte	0x00, 0xf5, 0x21, 0x00


	//----- nvinfo : EIATTR_KPARAM_INFO
	.align		4
.L_153:
        /*0018*/ 	.byte	0x04, 0x17
        /*001a*/ 	.short	(.L_155 - .L_154)
.L_154:
        /*001c*/ 	.word	0x00000000
        /*0020*/ 	.short	0x0002
        /*0022*/ 	.short	0x000c
        /*0024*/ 	.byte	0x00, 0xf0, 0x11, 0x00


	//----- nvinfo : EIATTR_KPARAM_INFO
	.align		4
.L_155:
        /*0028*/ 	.byte	0x04, 0x17
        /*002a*/ 	.short	(.L_157 - .L_156)
.L_156:
        /*002c*/ 	.word	0x00000000
        /*0030*/ 	.short	0x0001
        /*0032*/ 	.short	0x0008
        /*0034*/ 	.byte	0x00, 0xf0, 0x11, 0x00


	//----- nvinfo : EIATTR_KPARAM_INFO
	.align		4
.L_157:
        /*0038*/ 	.byte	0x04, 0x17
        /*003a*/ 	.short	(.L_159 - .L_158)
.L_158:
        /*003c*/ 	.word	0x00000000
        /*0040*/ 	.short	0x0000
        /*0042*/ 	.short	0x0000
        /*0044*/ 	.byte	0x00, 0xf5, 0x21, 0x00


	//----- nvinfo : EIATTR_SPARSE_MMA_MASK
	.align		4
.L_159:
        /*0048*/ 	.byte	0x03, 0x50
        /*004a*/ 	.short	0x0000


	//----- nvinfo : EIATTR_MAXREG_COUNT
	.align		4
        /*004c*/ 	.byte	0x03, 0x1b
        /*004e*/ 	.short	0x00ff


	//----- nvinfo : EIATTR_MERCURY_ISA_VERSION
	.align		4
        /*0050*/ 	.byte	0x03, 0x5f
        /*0052*/ 	.short	0x0101


	//----- nvinfo : EIATTR_VRC_CTA_INIT_COUNT
	.align		4
        /*0054*/ 	.byte	0x02, 0x4a
	.zero		1
	.zero		1


	//----- nvinfo : EIATTR_EXIT_INSTR_OFFSETS
	.align		4
        /*0058*/ 	.byte	0x04, 0x1c
        /*005a*/ 	.short	(.L_161 - .L_160)


	//   ....[0]....
.L_160:
        /*005c*/ 	.word	0x00000070


	//   ....[1]....
        /*0060*/ 	.word	0x00000230


	//----- nvinfo : EIATTR_CBANK_PARAM_SIZE
	.align		4
.L_161:
        /*0064*/ 	.byte	0x03, 0x19
        /*0066*/ 	.short	0x0018


	//----- nvinfo : EIATTR_PARAM_CBANK
	.align		4
        /*0068*/ 	.byte	0x04, 0x0a
        /*006a*/ 	.short	(.L_163 - .L_162)
	.align		4
.L_162:
        /*006c*/ 	.word	index@(.nv.constant0._Z29getLeastImportantPixelsKernelPiiiS_)
        /*0070*/ 	.short	0x0380
        /*0072*/ 	.short	0x0018


	//----- nvinfo : EIATTR_SW_WAR
	.align		4
.L_163:
        /*0074*/ 	.byte	0x04, 0x36
        /*0076*/ 	.short	(.L_165 - .L_164)
.L_164:
        /*0078*/ 	.word	0x00000008
.L_165:


//--------------------- .nv.info._Z25getPixelsImportanceKernelPiiiiS_ --------------------------
	.section	.nv.info._Z25getPixelsImportanceKernelPiiiiS_,"",@"SHT_CUDA_INFO"
	.sectionflags	@""
	.align	4


	//----- nvinfo : EIATTR_CUDA_API_VERSION
	.align		4
        /*0000*/ 	.byte	0x04, 0x37
        /*0002*/ 	.short	(.L_167 - .L_166)
.L_166:
        /*0004*/ 	.word	0x00000082


	//----- nvinfo : EIATTR_KPARAM_INFO
	.align		4
.L_167:
        /*0008*/ 	.byte	0x04, 0x17
        /*000a*/ 	.short	(.L_169 - .L_168)
.L_168:
        /*000c*/ 	.word	0x00000000
        /*0010*/ 	.short	0x0004
        /*0012*/ 	.short	0x0018
        /*0014*/ 	.byte	0x00, 0xf5, 0x21, 0x00


	//----- nvinfo : EIATTR_KPARAM_INFO
	.align		4
.L_169:
        /*0018*/ 	.byte	0x04, 0x17
        /*001a*/ 	.short	(.L_171 - .L_170)
.L_170:
        /*001c*/ 	.word	0x00000000
        /*0020*/ 	.short	0x0003
        /*0022*/ 	.short	0x0010
        /*0024*/ 	.byte	0x00, 0xf0, 0x11, 0x00


	//----- nvinfo : EIATTR_KPARAM_INFO
	.align		4
.L_171:
        /*0028*/ 	.byte	0x04, 0x17
        /*002a*/ 	.short	(.L_173 - .L_172)
.L_172:
        /*002c*/ 	.word	0x00000000
        /*0030*/ 	.short	0x0002
        /*0032*/ 	.short	0x000c
        /*0034*/ 	.byte	0x00, 0xf0, 0x11, 0x00


	//----- nvinfo : EIATTR_KPARAM_INFO
	.align		4
.L_173:
        /*0038*/ 	.byte	0x04, 0x17
        /*003a*/ 	.short	(.L_175 - .L_174)
.L_174:
        /*003c*/ 	.word	0x00000000
        /*0040*/ 	.short	0x0001
        /*0042*/ 	.short	0x0008
        /*0044*/ 	.byte	0x00, 0xf0, 0x11, 0x00


	//----- nvinfo : EIATTR_KPARAM_INFO
	.align		4
.L_175:
        /*0048*/ 	.byte	0x04, 0x17
        /*004a*/ 	.short	(.L_177 - .L_176)
.L_176:
        /*004c*/ 	.word	0x00000000
        /*0050*/ 	.short	0x0000
        /*0052*/ 	.short	0x0000
        /*0054*/ 	.byte	0x00, 0xf5, 0x21, 0x00


	//----- nvinfo : EIATTR_SPARSE_MMA_MASK
	.align		4
.L_177:
        /*0058*/ 	.byte	0x03, 0x50
        /*005a*/ 	.short	0x0000


	//----- nvinfo : EIATTR_MAXREG_COUNT
	.align		4
        /*005c*/ 	.byte	0x03, 0x1b
        /*005e*/ 	.short	0x00ff


	//----- nvinfo : EIATTR_MERCURY_ISA_VERSION
	.align		4
        /*0060*/ 	.byte	0x03, 0x5f
        /*0062*/ 	.short	0x0101


	//----- nvinfo : EIATTR_VRC_CTA_INIT_COUNT
	.align		4
        /*0064*/ 	.byte	0x02, 0x4a
	.zero		1
	.zero		1


	//----- nvinfo : EIATTR_EXIT_INSTR_OFFSETS
	.align		4
        /*0068*/ 	.byte	0x04, 0x1c
        /*006a*/ 	.short	(.L_179 - .L_178)


	//   ....[0]....
.L_178:
        /*006c*/ 	.word	0x000000c0


	//   ....[1]....
        /*0070*/ 	.word	0x00001210


	//----- nvinfo : EIATTR_CBANK_PARAM_SIZE
	.align		4
.L_179:
        /*0074*/ 	.byte	0x03, 0x19
        /*0076*/ 	.short	0x0020


	//----- nvinfo : EIATTR_PARAM_CBANK
	.align		4
        /*0078*/ 	.byte	0x04, 0x0a
        /*007a*/ 	.short	(.L_181 - .L_180)
	.align		4
.L_180:
        /*007c*/ 	.word	index@(.nv.constant0._Z25getPixelsImportanceKernelPiiiiS_)
        /*0080*/ 	.short	0x0380
        /*0082*/ 	.short	0x0020


	//----- nvinfo : EIATTR_SW_WAR
	.align		4
.L_181:
        /*0084*/ 	.byte	0x04, 0x36
        /*0086*/ 	.short	(.L_183 - .L_182)
.L_182:
        /*0088*/ 	.word	0x00000008
.L_183:


//--------------------- .nv.info._Z21convertRgb2GrayKernelP6uchar3iiPi --------------------------
	.section	.nv.info._Z21convertRgb2GrayKernelP6uchar3iiPi,"",@"SHT_CUDA_INFO"
	.sectionflags	@""
	.align	4


	//----- nvinfo : EIATTR_CUDA_API_VERSION
	.align		4
        /*0000*/ 	.byte	0x04, 0x37
        /*0002*/ 	.short	(.L_185 - .L_184)
.L_184:
        /*0004*/ 	.word	0x00000082


	//----- nvinfo : EIATTR_KPARAM_INFO
	.align		4
.L_185:
        /*0008*/ 	.byte	0x04, 0x17
        /*000a*/ 	.short	(.L_187 - .L_186)
.L_186:
        /*000c*/ 	.word	0x00000000
        /*0010*/ 	.short	0x0003
        /*0012*/ 	.short	0x0010
        /*0014*/ 	.byte	0x00, 0xf5, 0x21, 0x00


	//----- nvinfo : EIATTR_KPARAM_INFO
	.align		4
.L_187:
        /*0018*/ 	.byte	0x04, 0x17
        /*001a*/ 	.short	(.L_189 - .L_188)
.L_188:
        /*001c*/ 	.word	0x00000000
        /*0020*/ 	.short	0x0002
        /*0022*/ 	.short	0x000c
        /*0024*/ 	.byte	0x00, 0xf0, 0x11, 0x00


	//----- nvinfo : EIATTR_KPARAM_INFO
	.align		4
.L_189:
        /*0028*/ 	.byte	0x04, 0x17
        /*002a*/ 	.short	(.L_191 - .L_190)
.L_190:
        /*002c*/ 	.word	0x00000000
        /*0030*/ 	.short	0x0001
        /*0032*/ 	.short	0x0008
        /*0034*/ 	.byte	0x00, 0xf0, 0x11, 0x00


	//----- nvinfo : EIATTR_KPARAM_INFO
	.align		4
.L_191:
        /*0038*/ 	.byte	0x04, 0x17
        /*003a*/ 	.short	(.L_193 - .L_192)
.L_192:
        /*003c*/ 	.word	0x00000000
        /*0040*/ 	.short	0x0000
        /*0042*/ 	.short	0x0000
        /*0044*/ 	.byte	0x00, 0xf5, 0x21, 0x00


	//----- nvinfo : EIATTR_SPARSE_MMA_MASK
	.align		4
.L_193:
        /*0048*/ 	.byte	0x03, 0x50
        /*004a*/ 	.short	0x0000


	//----- nvinfo : EIATTR_MAXREG_COUNT
	.align		4
        /*004c*/ 	.byte	0x03, 0x1b
        /*004e*/ 	.short	0x00ff


	//----- nvinfo : EIATTR_MERCURY_ISA_VERSION
	.align		4
        /*0050*/ 	.byte	0x03, 0x5f
        /*0052*/ 	.short	0x0101


	//----- nvinfo : EIATTR_VRC_CTA_INIT_COUNT
	.align		4
        /*0054*/ 	.byte	0x02, 0x4a
	.zero		1
	.zero		1


	//----- nvinfo : EIATTR_EXIT_INSTR_OFFSETS
	.align		4
        /*0058*/ 	.byte	0x04, 0x1c
        /*005a*/ 	.short	(.L_195 - .L_194)


	//   ....[0]....
.L_194:
        /*005c*/ 	.word	0x000000c0


	//   ....[1]....
        /*0060*/ 	.word	0x000001e0


	//----- nvinfo : EIATTR_CBANK_PARAM_SIZE
	.align		4
.L_195:
        /*0064*/ 	.byte	0x03, 0x19
        /*0066*/ 	.short	0x0018


	//----- nvinfo : EIATTR_PARAM_CBANK
	.align		4
        /*0068*/ 	.byte	0x04, 0x0a
        /*006a*/ 	.short	(.L_197 - .L_196)
	.align		4
.L_196:
        /*006c*/ 	.word	index@(.nv.constant0._Z21convertRgb2GrayKernelP6uchar3iiPi)
        /*0070*/ 	.short	0x0380
        /*0072*/ 	.short	0x0018


	//----- nvinfo : EIATTR_SW_WAR
	.align		4
.L_197:
        /*0074*/ 	.byte	0x04, 0x36
        /*0076*/ 	.short	(.L_199 - .L_198)
.L_198:
        /*0078*/ 	.word	0x00000008
.L_199:


//--------------------- .nv.callgraph             --------------------------
	.section	.nv.callgraph,"",@"SHT_CUDA_CALLGRAPH"
	.align	4
	.sectionentsize	8
	.align		4
        /*0000*/ 	.word	0x00000000
	.align		4
        /*0004*/ 	.word	0xffffffff
	.align		4
        /*0008*/ 	.word	0x00000000
	.align		4
        /*000c*/ 	.word	0xfffffffe
	.align		4
        /*0010*/ 	.word	0x00000000
	.align		4
        /*0014*/ 	.word	0xfffffffd
	.align		4
        /*0018*/ 	.word	0x00000000
	.align		4
        /*001c*/ 	.word	0xfffffffc


//--------------------- .nv.constant3             --------------------------
	.section	.nv.constant3,"a",@progbits
	.align	4
.nv.constant3:
	.type		dc_xFilter,@object
	.size		dc_xFilter,(dc_yFilter - dc_xFilter)
dc_xFilter:
	.zero		36
	.type		dc_yFilter,@object
	.size		dc_yFilter,(.L_1 - dc_yFilter)
dc_yFilter:
	.zero		36
.L_1:


//--------------------- .nv.constant4             --------------------------
	.section	.nv.constant4,"a",@progbits
	.align	8
	.align		8
.nv.constant4:
        /*0000*/ 	.dword	bCount
	.align		8
        /*0008*/ 	.dword	bCount1


//--------------------- .text._Z16removeSeamKernelP6uchar3iiS0_iPi --------------------------
	.section	.text._Z16removeSeamKernelP6uchar3iiS0_iPi,"ax",@progbits
	.align	128
        .global         _Z16removeSeamKernelP6uchar3iiS0_iPi
        .type           _Z16removeSeamKernelP6uchar3iiS0_iPi,@function
        .size           _Z16removeSeamKernelP6uchar3iiS0_iPi,(.L_x_39 - _Z16removeSeamKernelP6uchar3iiS0_iPi)
        .other          _Z16removeSeamKernelP6uchar3iiS0_iPi,@"STO_CUDA_ENTRY STV_DEFAULT"
_Z16removeSeamKernelP6uchar3iiS0_iPi:
.text._Z16removeSeamKernelP6uchar3iiS0_iPi:
[----:B------:R-:W-:Y:S01]  /*0000*/  LDC R1, c[0x0][0x37c] ;  /* 0x0000df00ff017b82 */ /* 0x000fe20000000800 */
[----:B------:R-:W0:Y:S07]  /*0010*/  S2R R0, SR_TID.X ;  /* 0x0000000000007919 */ /* 0x000e2e0000002100 */
[----:B------:R-:W0:Y:S01]  /*0020*/  S2UR UR5, SR_CTAID.X ;  /* 0x00000000000579c3 */ /* 0x000e220000002500 */
[----:B------:R-:W1:Y:S01]  /*0030*/  LDCU UR6, c[0x0][0x398] ;  /* 0x00007300ff0677ac */ /* 0x000e620008000800 */
[----:B------:R-:W2:Y:S01]  /*0040*/  S2R R2, SR_TID.Y ;  /* 0x0000000000027919 */ /* 0x000ea20000002200 */
[----:B------:R-:W3:Y:S05]  /*0050*/  LDCU UR7, c[0x0][0x38c] ;  /* 0x00007180ff0777ac */ /* 0x000eea0008000800 */
[----:B------:R-:W0:Y:S08]  /*0060*/  LDC R7, c[0x0][0x364] ;  /* 0x0000d900ff077b82 */ /* 0x000e300000000800 */
[----:B------:R-:W2:Y:S01]  /*0070*/  S2UR UR4, SR_CTAID.Y ;  /* 0x00000000000479c3 */ /* 0x000ea20000002600 */
[----:B0-----:R-:W-:-:S05]  /*0080*/  IMAD R0, R7, UR5, R0 ;  /* 0x0000000507007c24 */ /* 0x001fca000f8e0200 */
[----:B-1----:R-:W-:Y:S01]  /*0090*/  ISETP.GE.AND P0, PT, R0, UR6, PT ;  /* 0x0000000600007c0c */ /* 0x002fe2000bf06270 */
[----:B--2---:R-:W-:-:S05]  /*00a0*/  IMAD R7, R7, UR4, R2 ;  /* 0x0000000407077c24 */ /* 0x004fca000f8e0202 */
[----:B---3--:R-:W-:-:S13]  /*00b0*/  ISETP.GE.OR P0, PT, R7, UR7, P0 ;  /* 0x0000000707007c0c */ /* 0x008fda0008706670 */
[----:B------:R-:W-:Y:S05]  /*00c0*/  @P0 EXIT ;  /* 0x000000000000094d */ /* 0x000fea0003800000 */
[----:B------:R-:W0:Y:S01]  /*00d0*/  LDC.64 R2, c[0x0][0x3a0] ;  /* 0x0000e800ff027b82 */ /* 0x000e220000000a00 */
[----:B------:R-:W1:Y:S01]  /*00e0*/  LDCU.64 UR4, c[0x0][0x358] ;  /* 0x00006b00ff0477ac */ /* 0x000e620008000a00 */
[----:B0-----:R-:W-:-:S06]  /*00f0*/  IMAD.WIDE.U32 R2, R7, 0x4, R2 ;  /* 0x0000000407027825 */ /* 0x001fcc00078e0002 */
[----:B-1----:R-:W2:Y:S02]  /*0100*/  LDG.E R3, desc[UR4][R2.64] ;  /* 0x0000000402037981 */ /* 0x002ea4000c1e1900 */
[----:B--2---:R-:W-:-:S13]  /*0110*/  ISETP.GE.AND P0, PT, R0, R3, PT ;  /* 0x000000030000720c */ /* 0x004fda0003f06270 */
[----:B------:R-:W-:Y:S05]  /*0120*/  @P0 BRA `(.L_x_0) ;  /* 0x0000000000380947 */ /* 0x000fea0003800000 */
[----:B------:R-:W0:Y:S01]  /*0130*/  LDC.64 R2, c[0x0][0x380] ;  /* 0x0000e000ff027b82 */ /* 0x000e220000000a00 */
[----:B------:R-:W1:Y:S02]  /*0140*/  LDCU UR7, c[0x0][0x388] ;  /* 0x00007100ff0777ac */ /* 0x000e640008000800 */
[----:B-1----:R-:W-:-:S04]  /*0150*/  IMAD R5, R7, UR7, R0 ;  /* 0x0000000707057c24 */ /* 0x002fc8000f8e0200 */
[----:B0-----:R-:W-:Y:S02]  /*0160*/  IMAD.WIDE R2, R5, 0x3, R2 ;  /* 0x0000000305027825 */ /* 0x001fe400078e0202 */
[----:B------:R-:W0:Y:S03]  /*0170*/  LDC.64 R4, c[0x0][0x390] ;  /* 0x0000e400ff047b82 */ /* 0x000e260000000a00 */
[----:B------:R-:W2:Y:S01]  /*0180*/  LDG.E.U8 R9, desc[UR4][R2.64] ;  /* 0x0000000402097981 */ /* 0x000ea2000c1e1100 */
[----:B------:R-:W-:-:S04]  /*0190*/  IMAD R7, R7, UR6, R0 ;  /* 0x0000000607077c24 */ /* 0x000fc8000f8e0200 */
[----:B0-----:R-:W-:-:S05]  /*01a0*/  IMAD.WIDE R4, R7, 0x3, R4 ;  /* 0x0000000307047825 */ /* 0x001fca00078e0204 */
[----:B--2---:R-:W-:Y:S04]  /*01b0*/  STG.E.U8 desc[UR4][R4.64], R9 ;  /* 0x0000000904007986 */ /* 0x004fe8000c101104 */
[----:B------:R-:W2:Y:S04]  /*01c0*/  LDG.E.U8 R7, desc[UR4][R2.64+0x1] ;  /* 0x0000010402077981 */ /* 0x000ea8000c1e1100 */
[----:B--2---:R-:W-:Y:S04]  /*01d0*/  STG.E.U8 desc[UR4][R4.64+0x1], R7 ;  /* 0x0000010704007986 */ /* 0x004fe8000c101104 */
[----:B------:R-:W2:Y:S04]  /*01e0*/  LDG.E.U8 R11, desc[UR4][R2.64+0x2] ;  /* 0x00000204020b7981 */ /* 0x000ea8000c1e1100 */
[----:B--2---:R-:W-:Y:S01]  /*01f0*/  STG.E.U8 desc[UR4][R4.64+0x2], R11 ;  /* 0x0000020b04007986 */ /* 0x004fe2000c101104 */
[----:B------:R-:W-:Y:S05]  /*0200*/  EXIT ;  /* 0x000000000000794d */ /* 0x000fea0003800000 */
.L_x_0:
[----:B------:R-:W0:Y:S01]  /*0210*/  LDCU UR7, c[0x0][0x388] ;  /* 0x00007100ff0777ac */ /* 0x000e220008000800 */
[----:B------:R-:W1:Y:S01]  /*0220*/  LDC.64 R2, c[0x0][0x380] ;  /* 0x0000e000ff027b82 */ /* 0x000e620000000a00 */
[----:B0-----:R-:W-:-:S05]  /*0230*/  IMAD R5, R7, UR7, R0 ;  /* 0x0000000707057c24 */ /* 0x001fca000f8e0200 */
[----:B------:R-:W-:-:S05]  /*0240*/  IADD3 R5, PT, PT, R5, 0x1, RZ ;  /* 0x0000000105057810 */ /* 0x000fca0007ffe0ff */
[----:B-1----:R-:W-:Y:S02]  /*0250*/  IMAD.WIDE R2, R5, 0x3, R2 ;  /* 0x0000000305027825 */ /* 0x002fe400078e0202 */
        /* <DEDUP_REMOVED lines=10> */
.L_x_1:
[----:B------:R-:W-:-:S00]  /*0300*/  BRA `(.L_x_1) ;  /* 0xfffffffc00fc7947 */ /* 0x000fc0000383ffff */
[----:B------:R-:W-:-:S00]  /*0310*/  NOP ;  /* 0x0000000000007918 */ /* 0x000fc00000000000 */
        /* <DEDUP_REMOVED lines=14> */
.L_x_39:


//--------------------- .text._Z13getMinColSeamPiiPVi --------------------------
	.section	.text._Z13getMinColSeamPiiPVi,"ax",@progbits
	.align	128
        .global         _Z13getMinColSeamPiiPVi
        .type           _Z13getMinColSeamPiiPVi,@function
        .size           _Z13getMinColSeamPiiPVi,(.L_x_40 - _Z13getMinColSeamPiiPVi)
        .other          _Z13getMinColSeamPiiPVi,@"STO_CUDA_ENTRY STV_DEFAULT"
_Z13getMinColSeamPiiPVi:
.text._Z13getMinColSeamPiiPVi:
[----:B------:R-:W-:Y:S01]  /*0000*/  LDC R1, c[0x0][0x37c] ;  /* 0x0000df00ff017b82 */ /* 0x000fe20000000800 */
[----:B------:R-:W0:Y:S07]  /*0010*/  S2R R2, SR_CTAID.X ;  /* 0x0000000000027919 */ /* 0x000e2e0000002500 */
[----:B------:R-:W0:Y:S01]  /*0020*/  LDC R4, c[0x0][0x360] ;  /* 0x0000d800ff047b82 */ /* 0x000e220000000800 */
[----:B------:R-:W1:Y:S01]  /*0030*/  LDCU UR6, c[0x0][0x388] ;  /* 0x00007100ff0677ac */ /* 0x000e620008000800 */
[----:B------:R-:W2:Y:S01]  /*0040*/  S2R R3, SR_TID.X ;  /* 0x0000000000037919 */ /* 0x000ea20000002100 */
[----:B------:R-:W3:Y:S01]  /*0050*/  LDCU.64 UR4, c[0x0][0x358] ;  /* 0x00006b00ff0477ac */ /* 0x000ee20008000a00 */
[----:B0-----:R-:W-:-:S04]  /*0060*/  IMAD R0, R4, R2, RZ ;  /* 0x0000000204007224 */ /* 0x001fc800078e02ff */
[----:B--2---:R-:W-:-:S05]  /*0070*/  IMAD R5, R0, 0x2, R3 ;  /* 0x0000000200057824 */ /* 0x004fca00078e0203 */
[----:B-1----:R-:W-:-:S13]  /*0080*/  ISETP.GE.AND P0, PT, R5, UR6, PT ;  /* 0x0000000605007c0c */ /* 0x002fda000bf06270 */
[----:B------:R-:W0:Y:S02]  /*0090*/  @!P0 LDC.64 R8, c[0x0][0x380] ;  /* 0x0000e000ff088b82 */ /* 0x000e240000000a00 */
[----:B0-----:R-:W-:-:S06]  /*00a0*/  @!P0 IMAD.WIDE R8, R5, 0x4, R8 ;  /* 0x0000000405088825 */ /* 0x001fcc00078e0208 */
[----:B---3--:R-:W2:Y:S01]  /*00b0*/  @!P0 LDG.E R8, desc[UR4][R8.64] ;  /* 0x0000000408088981 */ /* 0x008ea2000c1e1900 */
[----:B------:R-:W-:Y:S01]  /*00c0*/  MOV R6, 0x400 ;  /* 0x0000040000067802 */ /* 0x000fe20000000f00 */
[----:B------:R-:W-:Y:S01]  /*00d0*/  IMAD.IADD R11, R5, 0x1, R4 ;  /* 0x00000001050b7824 */ /* 0x000fe200078e0204 */
[----:B------:R-:W-:Y:S01]  /*00e0*/  BSSY.RECONVERGENT B0, `(.L_x_2) ;  /* 0x0000013000007945 */ /* 0x000fe20003800200 */
[----:B------:R-:W0:Y:S03]  /*00f0*/  S2R R7, SR_CgaCtaId ;  /* 0x0000000000077919 */ /* 0x000e260000008800 */
[----:B------:R-:W-:Y:S02]  /*0100*/  ISETP.GE.U32.AND P1, PT, R11, UR6, PT ;  /* 0x000000060b007c0c */ /* 0x000fe4000bf26070 */
[----:B0-----:R-:W-:Y:S02]  /*0110*/  LEA R6, R7, R6, 0x18 ;  /* 0x0000000607067211 */ /* 0x001fe400078ec0ff */
[----:B------:R-:W-:-:S05]  /*0120*/  LEA R7, R4, R3, 0x1 ;  /* 0x0000000304077211 */ /* 0x000fca00078e08ff */
[--C-:B------:R-:W-:Y:S02]  /*0130*/  IMAD R10, R7, 0x4, R6.reuse ;  /* 0x00000004070a7824 */ /* 0x100fe400078e0206 */
[----:B------:R-:W-:-:S03]  /*0140*/  @!P0 IMAD R7, R3, 0x4, R6 ;  /* 0x0000000403078824 */ /* 0x000fc600078e0206 */
[----:B------:R0:W-:Y:S04]  /*0150*/  @!P0 STS [R10], R3 ;  /* 0x000000030a008388 */ /* 0x0001e80000000800 */
[----:B--2---:R0:W-:Y:S01]  /*0160*/  @!P0 STS [R7], R8 ;  /* 0x0000000807008388 */ /* 0x0041e20000000800 */
[----:B------:R-:W-:Y:S05]  /*0170*/  @P1 BRA `(.L_x_3) ;  /* 0x0000000000241947 */ /* 0x000fea0003800000 */
[----:B0-----:R-:W0:Y:S02]  /*0180*/  LDC.64 R8, c[0x0][0x380] ;  /* 0x0000e000ff087b82 */ /* 0x001e240000000a00 */
[----:B0-----:R-:W-:-:S06]  /*0190*/  IMAD.WIDE.U32 R8, R11, 0x4, R8 ;  /* 0x000000040b087825 */ /* 0x001fcc00078e0008 */
[----:B------:R-:W2:Y:S01]  /*01a0*/  LDG.E R8, desc[UR4][R8.64] ;  /* 0x0000000408087981 */ /* 0x000ea2000c1e1900 */
[----:B------:R-:W-:-:S05]  /*01b0*/  IADD3 R7, PT, PT, R4, R3, RZ ;  /* 0x0000000304077210 */ /* 0x000fca0007ffe0ff */
[----:B------:R-:W-:-:S04]  /*01c0*/  IMAD R11, R4, 0x2, R7 ;  /* 0x00000002040b7824 */ /* 0x000fc800078e0207 */
[----:B------:R-:W-:Y:S01]  /*01d0*/  IMAD R12, R11, 0x4, R6 ;  /* 0x000000040b0c7824 */ /* 0x000fe200078e0206 */
[----:B------:R-:W-:-:S04]  /*01e0*/  LEA R11, R7, R6, 0x2 ;  /* 0x00000006070b7211 */ /* 0x000fc800078e10ff */
[----:B------:R1:W-:Y:S04]  /*01f0*/  STS [R12], R7 ;  /* 0x000000070c007388 */ /* 0x0003e80000000800 */
[----:B--2---:R1:W-:Y:S02]  /*0200*/  STS [R11], R8 ;  /* 0x000000080b007388 */ /* 0x0043e40000000800 */
.L_x_3:
[----:B------:R-:W-:Y:S05]  /*0210*/  BSYNC.RECONVERGENT B0 ;  /* 0x0000000000007941 */ /* 0x000fea0003800200 */
.L_x_2:
[----:B------:R-:W-:Y:S01]  /*0220*/  BAR.SYNC.DEFER_BLOCKING 0x0 ;  /* 0x0000000000007b1d */ /* 0x000fe20000010000 */
[----:B01----:R-:W-:-:S05]  /*0230*/  IMAD.MOV.U32 R8, RZ, RZ, R4 ;  /* 0x000000ffff087224 */ /* 0x003fca00078e0004 */
[----:B------:R-:W0:Y:S02]  /*0240*/  LDCU UR6, c[0x0][0x388] ;  /* 0x00007100ff0677ac */ /* 0x000e240008000800 */
.L_x_6:
[----:B------:R-:W-:Y:S01]  /*0250*/  IMAD.IADD R7, R5, 0x1, R8 ;  /* 0x0000000105077824 */ /* 0x000fe200078e0208 */
[----:B------:R-:W-:Y:S04]  /*0260*/  BSSY.RECONVERGENT B0, `(.L_x_4) ;  /* 0x000000d000007945 */ /* 0x000fe80003800200 */
[----:B0-----:R-:W-:-:S04]  /*0270*/  ISETP.GE.AND P0, PT, R7, UR6, PT ;  /* 0x0000000607007c0c */ /* 0x001fc8000bf06270 */
[----:B------:R-:W-:-:S13]  /*0280*/  ISETP.GE.U32.OR P0, PT, R3, R8, P0 ;  /* 0x000000080300720c */ /* 0x000fda0000706470 */
[----:B------:R-:W-:Y:S05]  /*0290*/  @P0 BRA `(.L_x_5) ;  /* 0x0000000000240947 */ /* 0x000fea0003800000 */
[----:B------:R-:W-:Y:S01]  /*02a0*/  LEA R9, R8, R10, 0x2 ;  /* 0x0000000a08097211 */ /* 0x000fe200078e10ff */
[----:B------:R-:W0:Y:S05]  /*02b0*/  LDS R7, [R10] ;  /* 0x000000000a077984 */ /* 0x000e2a0000000800 */
[----:B------:R-:W1:Y:S01]  /*02c0*/  LDS R9, [R9] ;  /* 0x0000000009097984 */ /* 0x000e620000000800 */
[----:B0-----:R-:W-:Y:S01]  /*02d0*/  IMAD R7, R7, 0x4, R6 ;  /* 0x0000000407077824 */ /* 0x001fe200078e0206 */
[----:B-1----:R-:W-:-:S05]  /*02e0*/  LEA R11, R9, R6, 0x2 ;  /* 0x00000006090b7211 */ /* 0x002fca00078e10ff */
[----:B------:R-:W-:Y:S04]  /*02f0*/  LDS R7, [R7] ;  /* 0x0000000007077984 */ /* 0x000fe80000000800 */
[----:B------:R-:W0:Y:S02]  /*0300*/  LDS R12, [R11] ;  /* 0x000000000b0c7984 */ /* 0x000e240000000800 */
[----:B0-----:R-:W-:-:S13]  /*0310*/  ISETP.GT.AND P0, PT, R7, R12, PT ;  /* 0x0000000c0700720c */ /* 0x001fda0003f04270 */
[----:B------:R0:W-:Y:S02]  /*0320*/  @P0 STS [R10], R9 ;  /* 0x000000090a000388 */ /* 0x0001e40000000800 */
.L_x_5:
[----:B------:R-:W-:Y:S05]  /*0330*/  BSYNC.RECONVERGENT B0 ;  /* 0x0000000000007941 */ /* 0x000fea0003800200 */
.L_x_4:
[----:B------:R-:W-:Y:S01]  /*0340*/  BAR.SYNC.DEFER_BLOCKING 0x0 ;  /* 0x0000000000007b1d */ /* 0x000fe20000010000 */
[----:B------:R-:W-:Y:S02]  /*0350*/  ISETP.GT.U32.AND P0, PT, R8, 0x1, PT ;  /* 0x000000010800780c */ /* 0x000fe40003f04070 */
[----:B------:R-:W-:-:S11]  /*0360*/  SHF.R.U32.HI R8, RZ, 0x1, R8 ;  /* 0x00000001ff087819 */ /* 0x000fd60000011608 */
[----:B------:R-:W-:Y:S05]  /*0370*/  @P0 BRA `(.L_x_6) ;  /* 0xfffffffc00b40947 */ /* 0x000fea000383ffff */
[----:B------:R-:W-:-:S13]  /*0380*/  ISETP.NE.AND P0, PT, R3, RZ, PT ;  /* 0x000000ff0300720c */ /* 0x000fda0003f05270 */
[----:B------:R-:W-:Y:S05]  /*0390*/  @P0 EXIT ;  /* 0x000000000000094d */ /* 0x000fea0003800000 */
[----:B------:R-:W-:Y:S02]  /*03a0*/  IMAD R6, R4, 0x8, R6 ;  /* 0x0000000804067824 */ /* 0x000fe400078e0206 */
[----:B------:R-:W1:Y:S03]  /*03b0*/  LDC.64 R4, c[0x0][0x390] ;  /* 0x0000e400ff047b82 */ /* 0x000e660000000a00 */
[----:B------:R-:W2:Y:S01]  /*03c0*/  LDS R7, [R6] ;  /* 0x0000000006077984 */ /* 0x000ea20000000800 */
[----:B-1----:R-:W-:Y:S01]  /*03d0*/  IMAD.WIDE.U32 R2, R2, 0x4, R4 ;  /* 0x0000000402027825 */ /* 0x002fe200078e0004 */
[----:B--2---:R-:W-:-:S05]  /*03e0*/  LEA R7, R0, R7, 0x1 ;  /* 0x0000000700077211 */ /* 0x004fca00078e08ff */
[----:B------:R-:W-:Y:S01]  /*03f0*/  STG.E.STRONG.SYS desc[UR4][R2.64], R7 ;  /* 0x0000000702007986 */ /* 0x000fe2000c115904 */
[----:B------:R-:W-:Y:S05]  /*0400*/  EXIT ;  /* 0x000000000000794d */ /* 0x000fea0003800000 */
.L_x_7:
        /* <DEDUP_REMOVED lines=15> */
.L_x_40:


//--------------------- .text._Z14getMinColSeam3PiiPVi --------------------------
	.section	.text._Z14getMinColSeam3PiiPVi,"ax",@progbits
	.align	128
        .global         _Z14getMinColSeam3PiiPVi
        .type           _Z14getMinColSeam3PiiPVi,@function
        .size           _Z14getMinColSeam3PiiPVi,(.L_x_41 - _Z14getMinColSeam3PiiPVi)
        .other          _Z14getMinColSeam3PiiPVi,@"STO_CUDA_ENTRY STV_DEFAULT"
_Z14getMinColSeam3PiiPVi:
.text._Z14getMinColSeam3PiiPVi:
[----:B------:R-:W-:Y:S01]  /*0000*/  LDC R1, c[0x0][0x37c] ;  /* 0x0000df00ff017b82 */ /* 0x000fe20000000800 */
[----:B------:R-:W0:Y:S01]  /*0010*/  S2R R0, SR_TID.X ;  /* 0x0000000000007919 */ /* 0x000e220000002100 */
[----:B------:R-:W1:Y:S01]  /*0020*/  LDCU.64 UR6, c[0x0][0x358] ;  /* 0x00006b00ff0677ac */ /* 0x000e620008000a00 */
[----:B------:R-:W-:Y:S01]  /*0030*/  BSSY.RECONVERGENT B0, `(.L_x_8) ;  /* 0x000000a000007945 */ /* 0x000fe20003800200 */
[----:B0-----:R-:W-:-:S13]  /*0040*/  ISETP.NE.AND P0, PT, R0, RZ, PT ;  /* 0x000000ff0000720c */ /* 0x001fda0003f05270 */
[----:B-1----:R-:W-:Y:S05]  /*0050*/  @P0 BRA `(.L_x_9) ;  /* 0x00000000001c0947 */ /* 0x002fea0003800000 */
[----:B------:R-:W0:Y:S01]  /*0060*/  LDC.64 R2, c[0x4][RZ] ;  /* 0x01000000ff027b82 */ /* 0x000e220000000a00 */
[----:B------:R-:W-:-:S05]  /*0070*/  IMAD.MOV.U32 R5, RZ, RZ, 0x1 ;  /* 0x00000001ff057424 */ /* 0x000fca00078e00ff */
[----:B0-----:R-:W2:Y:S02]  /*0080*/  ATOMG.E.ADD.STRONG.GPU PT, R2, desc[UR6][R2.64], R5 ;  /* 0x80000005020279a8 */ /* 0x001ea400081ef106 */
[----:B------:R-:W0:Y:S01]  /*0090*/  S2UR UR5, SR_CgaCtaId ;  /* 0x00000000000579c3 */ /* 0x000e220000008800 */
[----:B------:R-:W-:Y:S02]  /*00a0*/  UMOV UR4, 0x400 ;  /* 0x0000040000047882 */ /* 0x000fe40000000000 */
[----:B0-----:R-:W-:-:S09]  /*00b0*/  ULEA UR4, UR5, UR4, 0x18 ;  /* 0x0000000405047291 */ /* 0x001fd2000f8ec0ff */
[----:B--2---:R0:W-:Y:S03]  /*00c0*/  STS [UR4], R2 ;  /* 0x00000002ff007988 */ /* 0x0041e60008000804 */
.L_x_9:
[----:B------:R-:W-:Y:S05]  /*00d0*/  BSYNC.RECONVERGENT B0 ;  /* 0x0000000000007941 */ /* 0x000fea0003800200 */
.L_x_8:
[----:B------:R-:W1:Y:S08]  /*00e0*/  S2UR UR5, SR_CgaCtaId ;  /* 0x00000000000579c3 */ /* 0x000e700000008800 */
[----:B------:R-:W-:Y:S06]  /*00f0*/  BAR.SYNC.DEFER_BLOCKING 0x0 ;  /* 0x0000000000007b1d */ /* 0x000fec0000010000 */
[----:B------:R-:W-:-:S02]  /*0100*/  UMOV UR4, 0x400 ;  /* 0x0000040000047882 */ /* 0x000fc40000000000 */
[----:B------:R-:W2:Y:S08]  /*0110*/  LDC R5, c[0x0][0x360] ;  /* 0x0000d800ff057b82 */ /* 0x000eb00000000800 */
[----:B------:R-:W3:Y:S01]  /*0120*/  LDC.64 R6, c[0x0][0x380] ;  /* 0x0000e000ff067b82 */ /* 0x000ee20000000a00 */
[----:B-1----:R-:W-:-:S09]  /*0130*/  ULEA UR8, UR5, UR4, 0x18 ;  /* 0x0000000405087291 */ /* 0x002fd2000f8ec0ff */
[----:B0-----:R-:W2:Y:S02]  /*0140*/  LDS R2, [UR8] ;  /* 0x00000008ff027984 */ /* 0x001ea40008000800 */
[----:B------:R-:W0:Y:S01]  /*0150*/  LDCU UR8, c[0x0][0x388] ;  /* 0x00007100ff0877ac */ /* 0x000e220008000800 */
[----:B--2---:R-:W-:-:S04]  /*0160*/  IMAD R2, R2, R5, R0 ;  /* 0x0000000502027224 */ /* 0x004fc800078e0200 */
[----:B------:R-:W-:-:S04]  /*0170*/  IMAD.SHL.U32 R11, R2, 0x2, RZ ;  /* 0x00000002020b7824 */ /* 0x000fc800078e00ff */
[C---:B------:R-:W-:Y:S02]  /*0180*/  VIADD R2, R11.reuse, 0x1 ;  /* 0x000000010b027836 */ /* 0x040fe40000000000 */
[----:B---3--:R-:W-:-:S03]  /*0190*/  IMAD.WIDE R6, R11, 0x4, R6 ;  /* 0x000000040b067825 */ /* 0x008fc600078e0206 */
[----:B0-----:R-:W-:Y:S02]  /*01a0*/  ISETP.GE.AND P1, PT, R2, UR8, PT ;  /* 0x0000000802007c0c */ /* 0x001fe4000bf26270 */
[----:B------:R-:W2:Y:S11]  /*01b0*/  LDG.E R2, desc[UR6][R6.64] ;  /* 0x0000000606027981 */ /* 0x000eb6000c1e1900 */
[----:B------:R-:W3:Y:S01]  /*01c0*/  @!P1 LDG.E R10, desc[UR6][R6.64+0x4] ;  /* 0x00000406060a9981 */ /* 0x000ee2000c1e1900 */
[----:B------:R-:W-:Y:S01]  /*01d0*/  ISETP.GE.AND P0, PT, R11, UR8, PT ;  /* 0x000000080b007c0c */ /* 0x000fe2000bf06270 */
[----:B------:R-:W-:Y:S01]  /*01e0*/  UIADD3 UR4, UPT, UPT, UR4, 0x10, URZ ;  /* 0x0000001004047890 */ /* 0x000fe2000fffe0ff */
[----:B------:R-:W-:-:S03]  /*01f0*/  HFMA2 R12, -RZ, RZ, 0, 5.9604644775390625e-08 ;  /* 0x00000001ff0c7431 */ /* 0x000fc600000001ff */
[----:B------:R-:W-:-:S06]  /*0200*/  ULEA UR4, UR5, UR4, 0x18 ;  /* 0x0000000405047291 */ /* 0x000fcc000f8ec0ff */
[----:B------:R-:W-:Y:S02]  /*0210*/  LEA R13, R0, UR4, 0x2 ;  /* 0x00000004000d7c11 */ /* 0x000fe4000f8e10ff */
[----:B------:R-:W-:-:S04]  /*0220*/  @!P0 LEA R3, R5, R0, 0x1 ;  /* 0x0000000005038211 */ /* 0x000fc800078e08ff */
[----:B------:R-:W-:Y:S01]  /*0230*/  @!P0 LEA R8, R3, UR4, 0x2 ;  /* 0x0000000403088c11 */ /* 0x000fe2000f8e10ff */
[----:B------:R-:W0:Y:S04]  /*0240*/  LDCU UR4, c[0x0][0x388] ;  /* 0x00007100ff0477ac */ /* 0x000e280008000800 */
[----:B------:R1:W-:Y:S01]  /*0250*/  @!P0 STS [R8], R11 ;  /* 0x0000000b08008388 */ /* 0x0003e20000000800 */
[--C-:B--2---:R-:W-:Y:S02]  /*0260*/  @P0 IMAD.MOV.U32 R4, RZ, RZ, R2.reuse ;  /* 0x000000ffff040224 */ /* 0x104fe400078e0002 */
[----:B------:R-:W-:Y:S02]  /*0270*/  @!P0 IMAD.MOV.U32 R4, RZ, RZ, R2 ;  /* 0x000000ffff048224 */ /* 0x000fe400078e0002 */
[----:B------:R-:W2:Y:S03]  /*0280*/  LDC.64 R2, c[0x0][0x380] ;  /* 0x0000e000ff027b82 */ /* 0x000ea60000000a00 */
[----:B------:R1:W-:Y:S04]  /*0290*/  STS [R13], R4 ;  /* 0x000000040d007388 */ /* 0x0003e80000000800 */
[----:B---3--:R1:W-:Y:S01]  /*02a0*/  @!P1 STS [R13+0x4], R10 ;  /* 0x0000040a0d009388 */ /* 0x0083e20000000800 */
[----:B0-----:R-:W-:Y:S06]  /*02b0*/  BAR.SYNC.DEFER_BLOCKING 0x0 ;  /* 0x0000000000007b1d */ /* 0x001fec0000010000 */
.L_x_12:
[----:B------:R-:W-:Y:S01]  /*02c0*/  VIADD R7, R12, 0xffffffff ;  /* 0xffffffff0c077836 */ /* 0x000fe20000000000 */
[----:B------:R-:W-:Y:S01]  /*02d0*/  BSSY.RECONVERGENT B0, `(.L_x_10) ;  /* 0x000000e000007945 */ /* 0x000fe20003800200 */
[----:B01----:R-:W-:-:S03]  /*02e0*/  IMAD.IADD R4, R11, 0x1, R12 ;  /* 0x000000010b047824 */ /* 0x003fc600078e020c */
[----:B------:R-:W-:-:S04]  /*02f0*/  LOP3.LUT P0, RZ, R7, R0, RZ, 0xc0, !PT ;  /* 0x0000000007ff7212 */ /* 0x000fc8000780c0ff */
[----:B------:R-:W-:-:S13]  /*0300*/  ISETP.GE.OR P0, PT, R4, UR4, P0 ;  /* 0x0000000404007c0c */ /* 0x000fda0008706670 */
[----:B------:R-:W-:Y:S05]  /*0310*/  @P0 BRA `(.L_x_11) ;  /* 0x0000000000240947 */ /* 0x000fea0003800000 */
[----:B------:R-:W-:Y:S01]  /*0320*/  LEA R4, R12, R13, 0x2 ;  /* 0x0000000d0c047211 */ /* 0x000fe200078e10ff */
[----:B------:R-:W2:Y:S05]  /*0330*/  LDS R7, [R13] ;  /* 0x000000000d077984 */ /* 0x000eaa0000000800 */
[----:B------:R-:W0:Y:S01]  /*0340*/  LDS R4, [R4] ;  /* 0x0000000004047984 */ /* 0x000e220000000800 */
[----:B--2---:R-:W-:-:S04]  /*0350*/  IMAD.WIDE R6, R7, 0x4, R2 ;  /* 0x0000000407067825 */ /* 0x004fc800078e0202 */
[----:B0-----:R-:W-:Y:S02]  /*0360*/  IMAD.WIDE R8, R4, 0x4, R2 ;  /* 0x0000000404087825 */ /* 0x001fe400078e0202 */
[----:B------:R-:W2:Y:S04]  /*0370*/  LDG.E R6, desc[UR6][R6.64] ;  /* 0x0000000606067981 */ /* 0x000ea8000c1e1900 */
[----:B------:R-:W2:Y:S02]  /*0380*/  LDG.E R9, desc[UR6][R8.64] ;  /* 0x0000000608097981 */ /* 0x000ea4000c1e1900 */
[----:B--2---:R-:W-:-:S13]  /*0390*/  ISETP.GT.AND P0, PT, R6, R9, PT ;  /* 0x000000090600720c */ /* 0x004fda0003f04270 */
[----:B------:R0:W-:Y:S02]  /*03a0*/  @P0 STS [R13], R4 ;  /* 0x000000040d000388 */ /* 0x0001e40000000800 */
.L_x_11:
[----:B------:R-:W-:Y:S05]  /*03b0*/  BSYNC.RECONVERGENT B0 ;  /* 0x0000000000007941 */ /* 0x000fea0003800200 */
.L_x_10:
[----:B------:R-:W-:Y:S01]  /*03c0*/  BAR.SYNC.DEFER_BLOCKING 0x0 ;  /* 0x0000000000007b1d */ /* 0x000fe20000010000 */
[C---:B------:R-:W-:Y:S01]  /*03d0*/  ISETP.GE.U32.AND P0, PT, R12.reuse, R5, PT ;  /* 0x000000050c00720c */ /* 0x040fe20003f06070 */
[----:B------:R-:W-:-:S12]  /*03e0*/  IMAD.SHL.U32 R12, R12, 0x2, RZ ;  /* 0x000000020c0c7824 */ /* 0x000fd800078e00ff */
[----:B------:R-:W-:Y:S05]  /*03f0*/  @!P0 BRA `(.L_x_12) ;  /* 0xfffffffc00b08947 */ /* 0x000fea000383ffff */
[----:B------:R-:W-:-:S13]  /*0400*/  ISETP.NE.AND P0, PT, R0, RZ, PT ;  /* 0x000000ff0000720c */ /* 0x000fda0003f05270 */
[----:B------:R-:W-:Y:S05]  /*0410*/  @P0 EXIT ;  /* 0x000000000000094d */ /* 0x000fea0003800000 */
[----:B------:R-:W1:Y:S01]  /*0420*/  S2UR UR5, SR_CgaCtaId ;  /* 0x00000000000579c3 */ /* 0x000e620000008800 */
[----:B------:R-:W-:-:S07]  /*0430*/  UMOV UR4, 0x400 ;  /* 0x0000040000047882 */ /* 0x000fce0000000000 */
[----:B--2---:R-:W2:Y:S01]  /*0440*/  LDC.64 R2, c[0x0][0x390] ;  /* 0x0000e400ff027b82 */ /* 0x004ea20000000a00 */
[----:B-1----:R-:W-:-:S09]  /*0450*/  ULEA UR4, UR5, UR4, 0x18 ;  /* 0x0000000405047291 */ /* 0x002fd2000f8ec0ff */
[----:B------:R-:W2:Y:S04]  /*0460*/  LDS R7, [UR4] ;  /* 0x00000004ff077984 */ /* 0x000ea80008000800 */
[----:B------:R-:W1:Y:S01]  /*0470*/  LDS R5, [UR4+0x10] ;  /* 0x00001004ff057984 */ /* 0x000e620008000800 */
[C---:B--2---:R-:W-:Y:S01]  /*0480*/  IMAD.WIDE R2, R7.reuse, 0x4, R2 ;  /* 0x0000000407027825 */ /* 0x044fe200078e0202 */
[----:B------:R-:W-:-:S04]  /*0490*/  ISETP.GE.AND P0, PT, R7, 0x1, PT ;  /* 0x000000010700780c */ /* 0x000fc80003f06270 */
[----:B-1----:R1:W-:Y:S09]  /*04a0*/  STG.E.STRONG.SYS desc[UR6][R2.64], R5 ;  /* 0x0000000502007986 */ /* 0x0023f2000c115906 */
[----:B------:R-:W-:Y:S05]  /*04b0*/  @!P0 BRA `(.L_x_13) ;  /* 0x00000000003c8947 */ /* 0x000fea0003800000 */
[----:B01----:R-:W0:Y:S02]  /*04c0*/  LDC.64 R4, c[0x4][0x8] ;  /* 0x01000200ff047b82 */ /* 0x003e240000000a00 */
.L_x_14:
[----:B0-----:R-:W2:Y:S02]  /*04d0*/  LDG.E.STRONG.SYS R0, desc[UR6][R4.64] ;  /* 0x0000000604007981 */ /* 0x001ea4000c1f5900 */
[----:B--2---:R-:W-:-:S13]  /*04e0*/  ISETP.GE.AND P0, PT, R0, R7, PT ;  /* 0x000000070000720c */ /* 0x004fda0003f06270 */
[----:B------:R-:W-:Y:S05]  /*04f0*/  @!P0 BRA `(.L_x_14) ;  /* 0xfffffffc00f48947 */ /* 0x000fea000383ffff */
[----:B------:R-:W0:Y:S01]  /*0500*/  LDC.64 R6, c[0x0][0x390] ;  /* 0x0000e400ff067b82 */ /* 0x000e220000000a00 */
[----:B------:R-:W2:Y:S07]  /*0510*/  LDG.E.STRONG.SYS R5, desc[UR6][R2.64] ;  /* 0x0000000602057981 */ /* 0x000eae000c1f5900 */
[----:B------:R-:W2:Y:S01]  /*0520*/  LDC.64 R8, c[0x0][0x380] ;  /* 0x0000e000ff087b82 */ /* 0x000ea20000000a00 */
[----:B0-----:R-:W3:Y:S01]  /*0530*/  LDG.E.STRONG.SYS R11, desc[UR6][R6.64] ;  /* 0x00000006060b7981 */ /* 0x001ee2000c1f5900 */
[----:B--2---:R-:W-:-:S06]  /*0540*/  IMAD.WIDE R4, R5, 0x4, R8 ;  /* 0x0000000405047825 */ /* 0x004fcc00078e0208 */
[----:B------:R-:W2:Y:S01]  /*0550*/  LDG.E R4, desc[UR6][R4.64] ;  /* 0x0000000604047981 */ /* 0x000ea2000c1e1900 */
[----:B---3--:R-:W-:-:S06]  /*0560*/  IMAD.WIDE R8, R11, 0x4, R8 ;  /* 0x000000040b087825 */ /* 0x008fcc00078e0208 */
[----:B------:R-:W2:Y:S02]  /*0570*/  LDG.E R9, desc[UR6][R8.64] ;  /* 0x0000000608097981 */ /* 0x000ea4000c1e1900 */
[----:B--2---:R-:W-:-:S13]  /*0580*/  ISETP.GE.AND P0, PT, R4, R9, PT ;  /* 0x000000090400720c */ /* 0x004fda0003f06270 */
[----:B------:R-:W2:Y:S04]  /*0590*/  @!P0 LDG.E.STRONG.SYS R11, desc[UR6][R2.64] ;  /* 0x00000006020b8981 */ /* 0x000ea8000c1f5900 */
[----:B--2---:R2:W-:Y:S02]  /*05a0*/  @!P0 STG.E.STRONG.SYS desc[UR6][R6.64], R11 ;  /* 0x0000000b06008986 */ /* 0x0045e4000c115906 */
.L_x_13:
[----:B-1----:R-:W1:Y:S02]  /*05b0*/  LDC.64 R2, c[0x4][0x8] ;  /* 0x01000200ff027b82 */ /* 0x002e640000000a00 */
[----:B-1----:R-:W3:Y:S02]  /*05c0*/  LDG.E.STRONG.SYS R0, desc[UR6][R2.64] ;  /* 0x0000000602007981 */ /* 0x002ee4000c1f5900 */
[----:B---3--:R-:W-:-:S05]  /*05d0*/  IADD3 R5, PT, PT, R0, 0x1, RZ ;  /* 0x0000000100057810 */ /* 0x008fca0007ffe0ff */
[----:B------:R-:W-:Y:S01]  /*05e0*/  STG.E.STRONG.SYS desc[UR6][R2.64], R5 ;  /* 0x0000000502007986 */ /* 0x000fe2000c115906 */
[----:B------:R-:W-:Y:S05]  /*05f0*/  EXIT ;  /* 0x000000000000794d */ /* 0x000fea0003800000 */
.L_x_15:
        /* <DEDUP_REMOVED lines=16> */
.L_x_41:


//--------------------- .text._Z14getMinColSeam2PiiPVi --------------------------
	.section	.text._Z14getMinColSeam2PiiPVi,"ax",@progbits
	.align	128
        .global         _Z14getMinColSeam2PiiPVi
        .type           _Z14getMinColSeam2PiiPVi,@function
        .size           _Z14getMinColSeam2PiiPVi,(.L_x_42 - _Z14getMinColSeam2PiiPVi)
        .other          _Z14getMinColSeam2PiiPVi,@"STO_CUDA_ENTRY STV_DEFAULT"
_Z14getMinColSeam2PiiPVi:
.text._Z14getMinColSeam2PiiPVi:
        /* <DEDUP_REMOVED lines=13> */
.L_x_17:
[----:B------:R-:W-:Y:S05]  /*00d0*/  BSYNC.RECONVERGENT B0 ;  /* 0x0000000000007941 */ /* 0x000fea0003800200 */
.L_x_16:
[----:B------:R-:W1:Y:S08]  /*00e0*/  S2UR UR5, SR_CgaCtaId ;  /* 0x00000000000579c3 */ /* 0x000e700000008800 */
[----:B------:R-:W-:Y:S01]  /*00f0*/  BAR.SYNC.DEFER_BLOCKING 0x0 ;  /* 0x0000000000007b1d */ /* 0x000fe20000010000 */
[----:B------:R-:W-:-:S05]  /*0100*/  HFMA2 R8, -RZ, RZ, 0, 5.9604644775390625e-08 ;  /* 0x00000001ff087431 */ /* 0x000fca00000001ff */
[----:B------:R-:W-:Y:S01]  /*0110*/  UMOV UR4, 0x400 ;  /* 0x0000040000047882 */ /* 0x000fe20000000000 */
[----:B------:R-:W2:Y:S01]  /*0120*/  LDCU UR9, c[0x0][0x388] ;  /* 0x00007100ff0977ac */ /* 0x000ea20008000800 */
[----:B0-----:R-:W0:Y:S01]  /*0130*/  LDC.64 R2, c[0x0][0x380] ;  /* 0x0000e000ff027b82 */ /* 0x001e220000000a00 */
[----:B-1----:R-:W-:Y:S02]  /*0140*/  ULEA UR8, UR5, UR4, 0x18 ;  /* 0x0000000405087291 */ /* 0x002fe4000f8ec0ff */
[----:B------:R-:W-:-:S04]  /*0150*/  UIADD3 UR4, UPT, UPT, UR4, 0x10, URZ ;  /* 0x0000001004047890 */ /* 0x000fc8000fffe0ff */
[----:B------:R-:W-:-:S03]  /*0160*/  ULEA UR4, UR5, UR4, 0x18 ;  /* 0x0000000405047291 */ /* 0x000fc6000f8ec0ff */
[----:B------:R-:W1:Y:S02]  /*0170*/  LDS R0, [UR8] ;  /* 0x00000008ff007984 */ /* 0x000e640008000800 */
[----:B------:R-:W1:Y:S01]  /*0180*/  LDCU UR8, c[0x0][0x360] ;  /* 0x00006c00ff0877ac */ /* 0x000e620008000800 */
[----:B------:R-:W-:-:S05]  /*0190*/  LEA R9, R11, UR4, 0x2 ;  /* 0x000000040b097c11 */ /* 0x000fca000f8e10ff */
[----:B------:R-:W3:Y:S01]  /*01a0*/  LDCU UR4, c[0x0][0x388] ;  /* 0x00007100ff0477ac */ /* 0x000ee20008000800 */
[----:B-1----:R-:W-:-:S04]  /*01b0*/  IMAD R0, R0, UR8, R11 ;  /* 0x0000000800007c24 */ /* 0x002fc8000f8e020b */
[----:B------:R-:W-:-:S04]  /*01c0*/  IMAD.SHL.U32 R0, R0, 0x2, RZ ;  /* 0x0000000200007824 */ /* 0x000fc800078e00ff */
[C---:B------:R-:W-:Y:S01]  /*01d0*/  VIADD R4, R0.reuse, 0x1 ;  /* 0x0000000100047836 */ /* 0x040fe20000000000 */
[----:B--2---:R-:W-:-:S04]  /*01e0*/  ISETP.GE.AND P0, PT, R0, UR9, PT ;  /* 0x0000000900007c0c */ /* 0x004fc8000bf06270 */
[----:B------:R-:W-:-:S09]  /*01f0*/  ISETP.GE.AND P1, PT, R4, UR9, PT ;  /* 0x0000000904007c0c */ /* 0x000fd2000bf26270 */
[----:B------:R1:W-:Y:S04]  /*0200*/  @!P0 STS [R9], R0 ;  /* 0x0000000009008388 */ /* 0x0003e80000000800 */
[----:B------:R1:W-:Y:S01]  /*0210*/  @!P1 STS [R9+0x4], R4 ;  /* 0x0000040409009388 */ /* 0x0003e20000000800 */
[----:B0--3--:R-:W-:Y:S06]  /*0220*/  BAR.SYNC.DEFER_BLOCKING 0x0 ;  /* 0x0000000000007b1d */ /* 0x009fec0000010000 */
.L_x_20:
[----:B-1----:R-:W-:Y:S01]  /*0230*/  VIADD R4, R8, 0xffffffff ;  /* 0xffffffff08047836 */ /* 0x002fe20000000000 */
[----:B------:R-:W-:Y:S01]  /*0240*/  BSSY.RECONVERGENT B0, `(.L_x_18) ;  /* 0x000000e000007945 */ /* 0x000fe20003800200 */
[----:B------:R-:W-:-:S03]  /*0250*/  IMAD.IADD R5, R0, 0x1, R8 ;  /* 0x0000000100057824 */ /* 0x000fc600078e0208 */
[----:B------:R-:W-:-:S04]  /*0260*/  LOP3.LUT P0, RZ, R4, R11, RZ, 0xc0, !PT ;  /* 0x0000000b04ff7212 */ /* 0x000fc8000780c0ff */
[----:B------:R-:W-:-:S13]  /*0270*/  ISETP.GE.OR P0, PT, R5, UR4, P0 ;  /* 0x0000000405007c0c */ /* 0x000fda0008706670 */
[----:B0-----:R-:W-:Y:S05]  /*0280*/  @P0 BRA `(.L_x_19) ;  /* 0x0000000000240947 */ /* 0x001fea0003800000 */
[----:B------:R-:W-:Y:S01]  /*0290*/  LEA R10, R8, R9, 0x2 ;  /* 0x00000009080a7211 */ /* 0x000fe200078e10ff */
[----:B------:R-:W0:Y:S05]  /*02a0*/  LDS R5, [R9] ;  /* 0x0000000009057984 */ /* 0x000e2a0000000800 */
[----:B------:R-:W1:Y:S01]  /*02b0*/  LDS R10, [R10] ;  /* 0x000000000a0a7984 */ /* 0x000e620000000800 */
[----:B0-----:R-:W-:-:S04]  /*02c0*/  IMAD.WIDE R4, R5, 0x4, R2 ;  /* 0x0000000405047825 */ /* 0x001fc800078e0202 */
[----:B-1----:R-:W-:Y:S02]  /*02d0*/  IMAD.WIDE R6, R10, 0x4, R2 ;  /* 0x000000040a067825 */ /* 0x002fe400078e0202 */
[----:B------:R-:W2:Y:S04]  /*02e0*/  LDG.E R4, desc[UR6][R4.64] ;  /* 0x0000000604047981 */ /* 0x000ea8000c1e1900 */
[----:B------:R-:W2:Y:S02]  /*02f0*/  LDG.E R7, desc[UR6][R6.64] ;  /* 0x0000000606077981 */ /* 0x000ea4000c1e1900 */
[----:B--2---:R-:W-:-:S13]  /*0300*/  ISETP.GT.AND P0, PT, R4, R7, PT ;  /* 0x000000070400720c */ /* 0x004fda0003f04270 */
[----:B------:R0:W-:Y:S02]  /*0310*/  @P0 STS [R9], R10 ;  /* 0x0000000a09000388 */ /* 0x0001e40000000800 */
.L_x_19:
[----:B------:R-:W-:Y:S05]  /*0320*/  BSYNC.RECONVERGENT B0 ;  /* 0x0000000000007941 */ /* 0x000fea0003800200 */
.L_x_18:
[----:B------:R-:W-:Y:S01]  /*0330*/  BAR.SYNC.DEFER_BLOCKING 0x0 ;  /* 0x0000000000007b1d */ /* 0x000fe20000010000 */
[C---:B------:R-:W-:Y:S01]  /*0340*/  ISETP.GE.U32.AND P0, PT, R8.reuse, UR8, PT ;  /* 0x0000000808007c0c */ /* 0x040fe2000bf06070 */
[----:B------:R-:W-:-:S12]  /*0350*/  IMAD.SHL.U32 R8, R8, 0x2, RZ ;  /* 0x0000000208087824 */ /* 0x000fd800078e00ff */
[----:B------:R-:W-:Y:S05]  /*0360*/  @!P0 BRA `(.L_x_20) ;  /* 0xfffffffc00b08947 */ /* 0x000fea000383ffff */
[----:B------:R-:W-:-:S13]  /*0370*/  ISETP.NE.AND P0, PT, R11, RZ, PT ;  /* 0x000000ff0b00720c */ /* 0x000fda0003f05270 */
[----:B------:R-:W-:Y:S05]  /*0380*/  @P0 EXIT ;  /* 0x000000000000094d */ /* 0x000fea0003800000 */
[----:B------:R-:W1:Y:S01]  /*0390*/  S2UR UR5, SR_CgaCtaId ;  /* 0x00000000000579c3 */ /* 0x000e620000008800 */
[----:B------:R-:W-:-:S07]  /*03a0*/  UMOV UR4, 0x400 ;  /* 0x0000040000047882 */ /* 0x000fce0000000000 */
[----:B------:R-:W2:Y:S01]  /*03b0*/  LDC.64 R2, c[0x0][0x390] ;  /* 0x0000e400ff027b82 */ /* 0x000ea20000000a00 */
[----:B-1----:R-:W-:-:S09]  /*03c0*/  ULEA UR4, UR5, UR4, 0x18 ;  /* 0x0000000405047291 */ /* 0x002fd2000f8ec0ff */
[----:B------:R-:W2:Y:S04]  /*03d0*/  LDS R7, [UR4] ;  /* 0x00000004ff077984 */ /* 0x000ea80008000800 */
[----:B------:R-:W1:Y:S01]  /*03e0*/  LDS R5, [UR4+0x10] ;  /* 0x00001004ff057984 */ /* 0x000e620008000800 */
[C---:B--2---:R-:W-:Y:S01]  /*03f0*/  IMAD.WIDE R2, R7.reuse, 0x4, R2 ;  /* 0x0000000407027825 */ /* 0x044fe200078e0202 */
[----:B------:R-:W-:-:S04]  /*0400*/  ISETP.GE.AND P0, PT, R7, 0x1, PT ;  /* 0x000000010700780c */ /* 0x000fc80003f06270 */
[----:B-1----:R1:W-:Y:S09]  /*0410*/  STG.E.STRONG.SYS desc[UR6][R2.64], R5 ;  /* 0x0000000502007986 */ /* 0x0023f2000c115906 */
[----:B------:R-:W-:Y:S05]  /*0420*/  @!P0 BRA `(.L_x_21) ;  /* 0x00000000003c8947 */ /* 0x000fea0003800000 */
[----:B-1----:R-:W1:Y:S02]  /*0430*/  LDC.64 R4, c[0x4][0x8] ;  /* 0x01000200ff047b82 */ /* 0x002e640000000a00 */
.L_x_22:
[----:B-1----:R-:W2:Y:S02]  /*0440*/  LDG.E.STRONG.SYS R0, desc[UR6][R4.64] ;  /* 0x0000000604007981 */ /* 0x002ea4000c1f5900 */
[----:B--2---:R-:W-:-:S13]  /*0450*/  ISETP.GE.AND P0, PT, R0, R7, PT ;  /* 0x000000070000720c */ /* 0x004fda0003f06270 */
[----:B------:R-:W-:Y:S05]  /*0460*/  @!P0 BRA `(.L_x_22) ;  /* 0xfffffffc00f48947 */ /* 0x000fea000383ffff */
[----:B------:R-:W1:Y:S01]  /*0470*/  LDC.64 R6, c[0x0][0x390] ;  /* 0x0000e400ff067b82 */ /* 0x000e620000000a00 */
[----:B------:R-:W2:Y:S07]  /*0480*/  LDG.E.STRONG.SYS R5, desc[UR6][R2.64] ;  /* 0x0000000602057981 */ /* 0x000eae000c1f5900 */
[----:B0-----:R-:W2:Y:S01]  /*0490*/  LDC.64 R8, c[0x0][0x380] ;  /* 0x0000e000ff087b82 */ /* 0x001ea20000000a00 */
[----:B-1----:R-:W3:Y:S01]  /*04a0*/  LDG.E.STRONG.SYS R11, desc[UR6][R6.64] ;  /* 0x00000006060b7981 */ /* 0x002ee2000c1f5900 */
[----:B--2---:R-:W-:-:S06]  /*04b0*/  IMAD.WIDE R4, R5, 0x4, R8 ;  /* 0x0000000405047825 */ /* 0x004fcc00078e0208 */
[----:B------:R-:W2:Y:S01]  /*04c0*/  LDG.E R4, desc[UR6][R4.64] ;  /* 0x0000000604047981 */ /* 0x000ea2000c1e1900 */
[----:B---3--:R-:W-:-:S06]  /*04d0*/  IMAD.WIDE R8, R11, 0x4, R8 ;  /* 0x000000040b087825 */ /* 0x008fcc00078e0208 */
[----:B------:R-:W2:Y:S02]  /*04e0*/  LDG.E R9, desc[UR6][R8.64] ;  /* 0x0000000608097981 */ /* 0x000ea4000c1e1900 */
[----:B--2---:R-:W-:-:S13]  /*04f0*/  ISETP.GE.AND P0, PT, R4, R9, PT ;  /* 0x000000090400720c */ /* 0x004fda0003f06270 */
[----:B------:R-:W2:Y:S04]  /*0500*/  @!P0 LDG.E.STRONG.SYS R11, desc[UR6][R2.64] ;  /* 0x00000006020b8981 */ /* 0x000ea8000c1f5900 */
[----:B--2---:R2:W-:Y:S02]  /*0510*/  @!P0 STG.E.STRONG.SYS desc[UR6][R6.64], R11 ;  /* 0x0000000b06008986 */ /* 0x0045e4000c115906 */
.L_x_21:
[----:B-1----:R-:W1:Y:S02]  /*0520*/  LDC.64 R2, c[0x4][0x8] ;  /* 0x01000200ff027b82 */ /* 0x002e640000000a00 */
[----:B-1----:R-:W3:Y:S02]  /*0530*/  LDG.E.STRONG.SYS R0, desc[UR6][R2.64] ;  /* 0x0000000602007981 */ /* 0x002ee4000c1f5900 */
[----:B---3--:R-:W-:-:S05]  /*0540*/  IADD3 R5, PT, PT, R0, 0x1, RZ ;  /* 0x0000000100057810 */ /* 0x008fca0007ffe0ff */
[----:B------:R-:W-:Y:S01]  /*0550*/  STG.E.STRONG.SYS desc[UR6][R2.64], R5 ;  /* 0x0000000502007986 */ /* 0x000fe2000c115906 */
[----:B------:R-:W-:Y:S05]  /*0560*/  EXIT ;  /* 0x000000000000794d */ /* 0x000fea0003800000 */
.L_x_23:
        /* <DEDUP_REMOVED lines=9> */
.L_x_42:


//--------------------- .text._Z14getMinColSeam1PiiS_ --------------------------
	.section	.text._Z14getMinColSeam1PiiS_,"ax",@progbits
	.align	128
        .global         _Z14getMinColSeam1PiiS_
        .type           _Z14getMinColSeam1PiiS_,@function
        .size           _Z14getMinColSeam1PiiS_,(.L_x_43 - _Z14getMinColSeam1PiiS_)
        .other          _Z14getMinColSeam1PiiS_,@"STO_CUDA_ENTRY STV_DEFAULT"
_Z14getMinColSeam1PiiS_:
.text._Z14getMinColSeam1PiiS_:
[----:B------:R-:W-:Y:S01]  /*0000*/  LDC R1, c[0x0][0x37c] ;  /* 0x0000df00ff017b82 */ /* 0x000fe20000000800 */
[----:B------:R-:W0:Y:S01]  /*0010*/  S2R R11, SR_CTAID.X ;  /* 0x00000000000b7919 */ /* 0x000e220000002500 */
[----:B------:R-:W0:Y:S06]  /*0020*/  LDCU UR6, c[0x0][0x360] ;  /* 0x00006c00ff0677ac */ /* 0x000e2c0008000800 */
[----:B------:R-:W1:Y:S01]  /*0030*/  S2UR UR5, SR_CgaCtaId ;  /* 0x00000000000579c3 */ /* 0x000e620000008800 */
[----:B------:R-:W-:Y:S01]  /*0040*/  HFMA2 R8, -RZ, RZ, 0, 5.9604644775390625e-08 ;  /* 0x00000001ff087431 */ /* 0x000fe200000001ff */
[----:B------:R-:W0:Y:S01]  /*0050*/  S2R R12, SR_TID.X ;  /* 0x00000000000c7919 */ /* 0x000e220000002100 */
[----:B------:R-:W2:Y:S01]  /*0060*/  LDCU UR7, c[0x0][0x388] ;  /* 0x00007100ff0777ac */ /* 0x000ea20008000800 */
[----:B------:R-:W-:-:S04]  /*0070*/  UMOV UR4, 0x400 ;  /* 0x0000040000047882 */ /* 0x000fc80000000000 */
[----:B------:R-:W3:Y:S01]  /*0080*/  LDC.64 R2, c[0x0][0x380] ;  /* 0x0000e000ff027b82 */ /* 0x000ee20000000a00 */
[----:B------:R-:W4:Y:S01]  /*0090*/  LDCU.64 UR8, c[0x0][0x358] ;  /* 0x00006b00ff0877ac */ /* 0x000f220008000a00 */
[----:B-1----:R-:W-:Y:S01]  /*00a0*/  ULEA UR4, UR5, UR4, 0x18 ;  /* 0x0000000405047291 */ /* 0x002fe2000f8ec0ff */
[----:B0-----:R-:W-:-:S05]  /*00b0*/  IMAD R0, R11, UR6, R12 ;  /* 0x000000060b007c24 */ /* 0x001fca000f8e020c */
[----:B------:R-:W-:-:S05]  /*00c0*/  LEA R9, R12, UR4, 0x2 ;  /* 0x000000040c097c11 */ /* 0x000fca000f8e10ff */
[----:B------:R-:W0:Y:S01]  /*00d0*/  LDCU UR4, c[0x0][0x388] ;  /* 0x00007100ff0477ac */ /* 0x000e220008000800 */
[----:B------:R-:W-:-:S04]  /*00e0*/  IMAD.SHL.U32 R0, R0, 0x2, RZ ;  /* 0x0000000200007824 */ /* 0x000fc800078e00ff */
[C---:B------:R-:W-:Y:S01]  /*00f0*/  VIADD R4, R0.reuse, 0x1 ;  /* 0x0000000100047836 */ /* 0x040fe20000000000 */
[----:B--2---:R-:W-:-:S04]  /*0100*/  ISETP.GE.AND P0, PT, R0, UR7, PT ;  /* 0x0000000700007c0c */ /* 0x004fc8000bf06270 */
[----:B------:R-:W-:-:S09]  /*0110*/  ISETP.GE.AND P1, PT, R4, UR7, PT ;  /* 0x0000000704007c0c */ /* 0x000fd2000bf26270 */
[----:B------:R1:W-:Y:S04]  /*0120*/  @!P0 STS [R9], R0 ;  /* 0x0000000009008388 */ /* 0x0003e80000000800 */
[----:B------:R1:W-:Y:S01]  /*0130*/  @!P1 STS [R9+0x4], R4 ;  /* 0x0000040409009388 */ /* 0x0003e20000000800 */
[----:B0--34-:R-:W-:Y:S06]  /*0140*/  BAR.SYNC.DEFER_BLOCKING 0x0 ;  /* 0x0000000000007b1d */ /* 0x019fec0000010000 */
.L_x_26:
[----:B-1----:R-:W-:Y:S01]  /*0150*/  VIADD R4, R8, 0xffffffff ;  /* 0xffffffff08047836 */ /* 0x002fe20000000000 */
[----:B------:R-:W-:Y:S01]  /*0160*/  IADD3 R5, PT, PT, R0, R8, RZ ;  /* 0x0000000800057210 */ /* 0x000fe20007ffe0ff */
[----:B------:R-:W-:Y:S03]  /*0170*/  BSSY.RECONVERGENT B0, `(.L_x_24) ;  /* 0x000000d000007945 */ /* 0x000fe60003800200 */
[----:B------:R-:W-:-:S04]  /*0180*/  LOP3.LUT P0, RZ, R4, R12, RZ, 0xc0, !PT ;  /* 0x0000000c04ff7212 */ /* 0x000fc8000780c0ff */
[----:B------:R-:W-:-:S13]  /*0190*/  ISETP.GE.OR P0, PT, R5, UR4, P0 ;  /* 0x0000000405007c0c */ /* 0x000fda0008706670 */
[----:B0-----:R-:W-:Y:S05]  /*01a0*/  @P0 BRA `(.L_x_25) ;  /* 0x0000000000240947 */ /* 0x001fea0003800000 */
[----:B------:R-:W-:Y:S01]  /*01b0*/  IMAD R10, R8, 0x4, R9 ;  /* 0x00000004080a7824 */ /* 0x000fe200078e0209 */
        /* <DEDUP_REMOVED lines=8> */
.L_x_25:
[----:B------:R-:W-:Y:S05]  /*0240*/  BSYNC.RECONVERGENT B0 ;  /* 0x0000000000007941 */ /* 0x000fea0003800200 */
.L_x_24:
[----:B------:R-:W-:Y:S01]  /*0250*/  BAR.SYNC.DEFER_BLOCKING 0x0 ;  /* 0x0000000000007b1d */ /* 0x000fe20000010000 */
[C---:B------:R-:W-:Y:S02]  /*0260*/  ISETP.GE.U32.AND P0, PT, R8.reuse, UR6, PT ;  /* 0x0000000608007c0c */ /* 0x040fe4000bf06070 */
[----:B------:R-:W-:-:S11]  /*0270*/  SHF.L.U32 R8, R8, 0x1, RZ ;  /* 0x0000000108087819 */ /* 0x000fd600000006ff */
[----:B------:R-:W-:Y:S05]  /*0280*/  @!P0 BRA `(.L_x_26) ;  /* 0xfffffffc00b08947 */ /* 0x000fea000383ffff */
[----:B------:R-:W-:-:S13]  /*0290*/  ISETP.NE.AND P0, PT, R12, RZ, PT ;  /* 0x000000ff0c00720c */ /* 0x000fda0003f05270 */
[----:B------:R-:W-:Y:S05]  /*02a0*/  @P0 EXIT ;  /* 0x000000000000094d */ /* 0x000fea0003800000 */
[----:B------:R-:W1:Y:S01]  /*02b0*/  S2UR UR5, SR_CgaCtaId ;  /* 0x00000000000579c3 */ /* 0x000e620000008800 */
[----:B------:R-:W-:-:S07]  /*02c0*/  UMOV UR4, 0x400 ;  /* 0x0000040000047882 */ /* 0x000fce0000000000 */
[----:B------:R-:W2:Y:S01]  /*02d0*/  LDC.64 R2, c[0x0][0x390] ;  /* 0x0000e400ff027b82 */ /* 0x000ea20000000a00 */
[----:B-1----:R-:W-:Y:S01]  /*02e0*/  ULEA UR4, UR5, UR4, 0x18 ;  /* 0x0000000405047291 */ /* 0x002fe2000f8ec0ff */
[----:B--2---:R-:W-:-:S08]  /*02f0*/  IMAD.WIDE.U32 R2, R11, 0x4, R2 ;  /* 0x000000040b027825 */ /* 0x004fd000078e0002 */
[----:B------:R-:W1:Y:S04]  /*0300*/  LDS R5, [UR4] ;  /* 0x00000004ff057984 */ /* 0x000e680008000800 */
[----:B-1----:R-:W-:Y:S01]  /*0310*/  STG.E desc[UR8][R2.64], R5 ;  /* 0x0000000502007986 */ /* 0x002fe2000c101908 */
[----:B------:R-:W-:Y:S05]  /*0320*/  EXIT ;  /* 0x000000000000794d */ /* 0x000fea0003800000 */
.L_x_27:
        /* <DEDUP_REMOVED lines=13> */
.L_x_43:


//--------------------- .text._Z10resetCountv     --------------------------
	.section	.text._Z10resetCountv,"ax",@progbits
	.align	128
        .global         _Z10resetCountv
        .type           _Z10resetCountv,@function
        .size           _Z10resetCountv,(.L_x_44 - _Z10resetCountv)
        .other          _Z10resetCountv,@"STO_CUDA_ENTRY STV_DEFAULT"
_Z10resetCountv:
.text._Z10resetCountv:
[----:B------:R-:W-:Y:S01]  /*0000*/  LDC R1, c[0x0][0x37c] ;  /* 0x0000df00ff017b82 */ /* 0x000fe20000000800 */
[----:B------:R-:W0:Y:S02]  /*0010*/  S2R R0, SR_TID.X ;  /* 0x0000000000007919 */ /* 0x000e240000002100 */
[----:B0-----:R-:W-:-:S13]  /*0020*/  ISETP.NE.AND P0, PT, R0, RZ, PT ;  /* 0x000000ff0000720c */ /* 0x001fda0003f05270 */
[----:B------:R-:W-:Y:S05]  /*0030*/  @P0 EXIT ;  /* 0x000000000000094d */ /* 0x000fea0003800000 */
[----:B------:R-:W0:Y:S01]  /*0040*/  LDC.64 R2, c[0x4][RZ] ;  /* 0x01000000ff027b82 */ /* 0x000e220000000a00 */
[----:B------:R-:W0:Y:S07]  /*0050*/  LDCU.64 UR4, c[0x0][0x358] ;  /* 0x00006b00ff0477ac */ /* 0x000e2e0008000a00 */
[----:B------:R-:W1:Y:S01]  /*0060*/  LDC.64 R4, c[0x4][0x8] ;  /* 0x01000200ff047b82 */ /* 0x000e620000000a00 */
[----:B0-----:R-:W-:Y:S04]  /*0070*/  STG.E desc[UR4][R2.64], RZ ;  /* 0x000000ff02007986 */ /* 0x001fe8000c101904 */
[----:B-1----:R-:W-:Y:S01]  /*0080*/  STG.E.STRONG.SYS desc[UR4][R4.64], RZ ;  /* 0x000000ff04007986 */ /* 0x002fe2000c115904 */
[----:B------:R-:W-:Y:S05]  /*0090*/  EXIT ;  /* 0x000000000000794d */ /* 0x000fea0003800000 */
.L_x_28:
        /* <DEDUP_REMOVED lines=14> */
.L_x_44:


//--------------------- .text._Z29getLeastImportantPixelsKernelPiiiS_ --------------------------
	.section	.text._Z29getLeastImportantPixelsKernelPiiiS_,"ax",@progbits
	.align	128
        .global         _Z29getLeastImportantPixelsKernelPiiiS_
        .type           _Z29getLeastImportantPixelsKernelPiiiS_,@function
        .size           _Z29getLeastImportantPixelsKernelPiiiS_,(.L_x_45 - _Z29getLeastImportantPixelsKernelPiiiS_)
        .other          _Z29getLeastImportantPixelsKernelPiiiS_,@"STO_CUDA_ENTRY STV_DEFAULT"
_Z29getLeastImportantPixelsKernelPiiiS_:
.text._Z29getLeastImportantPixelsKernelPiiiS_:
[----:B------:R-:W-:Y:S01]  /*0000*/  LDC R1, c[0x0][0x37c] ;  /* 0x0000df00ff017b82 */ /* 0x000fe20000000800 */
[----:B------:R-:W0:Y:S07]  /*0010*/  S2R R0, SR_TID.X ;  /* 0x0000000000007919 */ /* 0x000e2e0000002100 */
[----:B------:R-:W1:Y:S01]  /*0020*/  LDC R9, c[0x0][0x388] ;  /* 0x0000e200ff097b82 */ /* 0x000e620000000800 */
[----:B------:R-:W0:Y:S01]  /*0030*/  LDCU UR4, c[0x0][0x360] ;  /* 0x00006c00ff0477ac */ /* 0x000e220008000800 */
[----:B------:R-:W0:Y:S02]  /*0040*/  S2R R3, SR_CTAID.X ;  /* 0x0000000000037919 */ /* 0x000e240000002500 */
[----:B0-----:R-:W-:-:S05]  /*0050*/  IMAD R0, R3, UR4, R0 ;  /* 0x0000000403007c24 */ /* 0x001fca000f8e0200 */
[----:B-1----:R-:W-:-:S13]  /*0060*/  ISETP.GE.AND P0, PT, R0, R9, PT ;  /* 0x000000090000720c */ /* 0x002fda0003f06270 */
[----:B------:R-:W-:Y:S05]  /*0070*/  @P0 EXIT ;  /* 0x000000000000094d */ /* 0x000fea0003800000 */
[----:B------:R-:W0:Y:S01]  /*0080*/  LDC R10, c[0x0][0x38c] ;  /* 0x0000e300ff0a7b82 */ /* 0x000e220000000800 */
[----:B------:R-:W1:Y:S01]  /*0090*/  LDCU.64 UR6, c[0x0][0x390] ;  /* 0x00007200ff0677ac */ /* 0x000e620008000a00 */
[C---:B------:R-:W-:Y:S01]  /*00a0*/  VIMNMX R6, PT, PT, R0.reuse, 0x1, !PT ;  /* 0x0000000100067848 */ /* 0x040fe20007fe0100 */
[----:B------:R-:W-:Y:S01]  /*00b0*/  VIADD R7, R0, 0x1 ;  /* 0x0000000100077836 */ /* 0x000fe20000000000 */
[----:B------:R-:W2:Y:S04]  /*00c0*/  LDCU.64 UR4, c[0x0][0x358] ;  /* 0x00006b00ff0477ac */ /* 0x000ea80008000a00 */
[----:B------:R-:W3:Y:S01]  /*00d0*/  LDC.64 R2, c[0x0][0x390] ;  /* 0x0000e400ff027b82 */ /* 0x000ee20000000a00 */
[----:B------:R-:W-:-:S07]  /*00e0*/  VIADDMNMX R7, R9, 0xffffffff, R7, PT ;  /* 0xffffffff09077846 */ /* 0x000fce0003800107 */
[----:B------:R-:W4:Y:S01]  /*00f0*/  LDC.64 R4, c[0x0][0x380] ;  /* 0x0000e000ff047b82 */ /* 0x000f220000000a00 */
[CC--:B0-----:R-:W-:Y:S02]  /*0100*/  IMAD R8, R9.reuse, R10.reuse, R9 ;  /* 0x0000000a09087224 */ /* 0x0c1fe400078e0209 */
[----:B------:R-:W-:-:S03]  /*0110*/  IMAD R13, R9, R10, R0 ;  /* 0x0000000a090d7224 */ /* 0x000fc600078e0200 */
[-C--:B------:R-:W-:Y:S01]  /*0120*/  IADD3 R6, P0, PT, R6, R8.reuse, RZ ;  /* 0x0000000806067210 */ /* 0x080fe20007f1e0ff */
[----:B------:R-:W-:Y:S01]  /*0130*/  IMAD.IADD R9, R13, 0x1, R9 ;  /* 0x000000010d097824 */ /* 0x000fe200078e0209 */
[----:B------:R-:W-:Y:S02]  /*0140*/  IADD3 R15, PT, PT, R7, R8, RZ ;  /* 0x00000008070f7210 */ /* 0x000fe40007ffe0ff */
[----:B------:R-:W-:Y:S02]  /*0150*/  LEA.HI.X.SX32 R11, R8, RZ, 0x1, P0 ;  /* 0x000000ff080b7211 */ /* 0x000fe400000f0eff */
[----:B-1----:R-:W-:-:S04]  /*0160*/  LEA R10, P0, R6, UR6, 0x2 ;  /* 0x00000006060a7c11 */ /* 0x002fc8000f8010ff */
[----:B------:R-:W-:Y:S01]  /*0170*/  LEA.HI.X R11, R6, UR7, R11, 0x2, P0 ;  /* 0x00000007060b7c11 */ /* 0x000fe200080f140b */
[----:B---3--:R-:W-:-:S04]  /*0180*/  IMAD.WIDE R6, R9, 0x4, R2 ;  /* 0x0000000409067825 */ /* 0x008fc800078e0202 */
[----:B------:R-:W-:Y:S01]  /*0190*/  IMAD.WIDE R8, R15, 0x4, R2 ;  /* 0x000000040f087825 */ /* 0x000fe200078e0202 */
[----:B--2---:R-:W2:Y:S03]  /*01a0*/  LDG.E R11, desc[UR4][R10.64+-0x4] ;  /* 0xfffffc040a0b7981 */ /* 0x004ea6000c1e1900 */
[C---:B----4-:R-:W-:Y:S01]  /*01b0*/  IMAD.WIDE R4, R13.reuse, 0x4, R4 ;  /* 0x000000040d047825 */ /* 0x050fe200078e0204 */
[----:B------:R-:W2:Y:S04]  /*01c0*/  LDG.E R6, desc[UR4][R6.64] ;  /* 0x0000000406067981 */ /* 0x000ea8000c1e1900 */
[----:B------:R-:W2:Y:S04]  /*01d0*/  LDG.E R8, desc[UR4][R8.64] ;  /* 0x0000000408087981 */ /* 0x000ea8000c1e1900 */
[----:B------:R-:W3:Y:S01]  /*01e0*/  LDG.E R5, desc[UR4][R4.64] ;  /* 0x0000000404057981 */ /* 0x000ee2000c1e1900 */
[----:B------:R-:W-:Y:S01]  /*01f0*/  IMAD.WIDE R2, R13, 0x4, R2 ;  /* 0x000000040d027825 */ /* 0x000fe200078e0202 */
[----:B--2---:R-:W-:-:S04]  /*0200*/  VIMNMX3 R0, R11, R8, R6, PT ;  /* 0x000000080b00720f */ /* 0x004fc80003800106 */
[----:B---3--:R-:W-:-:S05]  /*0210*/  IADD3 R13, PT, PT, R0, R5, RZ ;  /* 0x00000005000d7210 */ /* 0x008fca0007ffe0ff */
[----:B------:R-:W-:Y:S01]  /*0220*/  STG.E desc[UR4][R2.64], R13 ;  /* 0x0000000d02007986 */ /* 0x000fe2000c101904 */
[----:B------:R-:W-:Y:S05]  /*0230*/  EXIT ;  /* 0x000000000000794d */ /* 0x000fea0003800000 */
.L_x_29:
        /* <DEDUP_REMOVED lines=12> */
.L_x_45:


//--------------------- .text._Z25getPixelsImportanceKernelPiiiiS_ --------------------------
	.section	.text._Z25getPixelsImportanceKernelPiiiiS_,"ax",@progbits
	.align	128
        .global         _Z25getPixelsImportanceKernelPiiiiS_
        .type           _Z25getPixelsImportanceKernelPiiiiS_,@function
        .size           _Z25getPixelsImportanceKernelPiiiiS_,(.L_x_46 - _Z25getPixelsImportanceKernelPiiiiS_)
        .other          _Z25getPixelsImportanceKernelPiiiiS_,@"STO_CUDA_ENTRY STV_DEFAULT"
_Z25getPixelsImportanceKernelPiiiiS_:
.text._Z25getPixelsImportanceKernelPiiiiS_:
[----:B------:R-:W-:Y:S01]  /*0000*/  LDC R1, c[0x0][0x37c] ;  /* 0x0000df00ff017b82 */ /* 0x000fe20000000800 */
[----:B------:R-:W0:Y:S01]  /*0010*/  S2R R0, SR_CTAID.Y ;  /* 0x0000000000007919 */ /* 0x000e220000002600 */
[----:B------:R-:W1:Y:S01]  /*0020*/  LDCU UR4, c[0x0][0x360] ;  /* 0x00006c00ff0477ac */ /* 0x000e620008000800 */
[----:B------:R-:W0:Y:S01]  /*0030*/  S2R R3, SR_TID.Y ;  /* 0x0000000000037919 */ /* 0x000e220000002200 */
[----:B------:R-:W0:Y:S01]  /*0040*/  LDCU UR5, c[0x0][0x364] ;  /* 0x00006c80ff0577ac */ /* 0x000e220008000800 */
[----:B------:R-:W1:Y:S01]  /*0050*/  S2R R9, SR_CTAID.X ;  /* 0x0000000000097919 */ /* 0x000e620000002500 */
[----:B------:R-:W2:Y:S01]  /*0060*/  LDCU.64 UR8, c[0x0][0x388] ;  /* 0x00007100ff0877ac */ /* 0x000ea20008000a00 */
[----:B------:R-:W1:Y:S01]  /*0070*/  S2R R2, SR_TID.X ;  /* 0x0000000000027919 */ /* 0x000e620000002100 */
[----:B0-----:R-:W-:-:S05]  /*0080*/  IMAD R0, R0, UR5, R3 ;  /* 0x0000000500007c24 */ /* 0x001fca000f8e0203 */
[----:B--2---:R-:W-:Y:S01]  /*0090*/  ISETP.GE.AND P0, PT, R0, UR9, PT ;  /* 0x0000000900007c0c */ /* 0x004fe2000bf06270 */
[----:B-1----:R-:W-:-:S05]  /*00a0*/  IMAD R9, R9, UR4, R2 ;  /* 0x0000000409097c24 */ /* 0x002fca000f8e0202 */
[----:B------:R-:W-:-:S13]  /*00b0*/  ISETP.GE.OR P0, PT, R9, UR8, P0 ;  /* 0x0000000809007c0c */ /* 0x000fda0008706670 */
[----:B------:R-:W-:Y:S05]  /*00c0*/  @P0 EXIT ;  /* 0x000000000000094d */ /* 0x000fea0003800000 */
[----:B------:R-:W0:Y:S01]  /*00d0*/  LDC R10, c[0x0][0x390] ;  /* 0x0000e400ff0a7b82 */ /* 0x000e220000000800 */
[----:B------:R-:W1:Y:S01]  /*00e0*/  LDCU.64 UR6, c[0x0][0x358] ;  /* 0x00006b00ff0677ac */ /* 0x000e620008000a00 */
[----:B------:R-:W-:Y:S01]  /*00f0*/  HFMA2 R26, -RZ, RZ, 0, 0 ;  /* 0x00000000ff1a7431 */ /* 0x000fe200000001ff */
[----:B------:R-:W-:Y:S02]  /*0100*/  MOV R21, RZ ;  /* 0x000000ff00157202 */ /* 0x000fe40000000f00 */
[C---:B0-----:R-:W-:Y:S02]  /*0110*/  ISETP.GE.AND P0, PT, R10.reuse, -0x1, PT ;  /* 0xffffffff0a00780c */ /* 0x041fe40003f06270 */
[----:B------:R-:W-:-:S11]  /*0120*/  LEA.HI R10, R10, R10, RZ, 0x1 ;  /* 0x0000000a0a0a7211 */ /* 0x000fd600078f08ff */
[----:B-1----:R-:W-:Y:S05]  /*0130*/  @!P0 BRA `(.L_x_30) ;  /* 0x0000001000188947 */ /* 0x002fea0003800000 */
[----:B------:R-:W-:Y:S01]  /*0140*/  SHF.R.S32.HI R10, RZ, 0x1, R10 ;  /* 0x00000001ff0a7819 */ /* 0x000fe2000001140a */
[----:B------:R-:W-:Y:S01]  /*0150*/  UIADD3 UR4, UPT, UPT, UR8, -0x1, URZ ;  /* 0xffffffff08047890 */ /* 0x000fe2000fffe0ff */
[----:B------:R-:W-:Y:S01]  /*0160*/  MOV R21, RZ ;  /* 0x000000ff00157202 */ /* 0x000fe20000000f00 */
[----:B------:R-:W-:Y:S01]  /*0170*/  UIADD3 UR5, UPT, UPT, UR9, -0x1, URZ ;  /* 0xffffffff09057890 */ /* 0x000fe2000fffe0ff */
[----:B------:R-:W-:Y:S01]  /*0180*/  IABS R11, R10 ;  /* 0x0000000a000b7213 */ /* 0x000fe20000000000 */
[----:B------:R-:W-:Y:S01]  /*0190*/  IMAD.MOV R13, RZ, RZ, -R10 ;  /* 0x000000ffff0d7224 */ /* 0x000fe200078e0a0a */
[----:B------:R-:W-:Y:S02]  /*01a0*/  MOV R26, RZ ;  /* 0x000000ff001a7202 */ /* 0x000fe40000000f00 */
[----:B------:R-:W-:-:S05]  /*01b0*/  IADD3 R11, PT, PT, R10, R11, RZ ;  /* 0x0000000b0a0b7210 */ /* 0x000fca0007ffe0ff */
[----:B------:R-:W-:-:S05]  /*01c0*/  VIADD R12, R11, 0x1 ;  /* 0x000000010b0c7836 */ /* 0x000fca0000000000 */
[C---:B------:R-:W-:Y:S02]  /*01d0*/  LOP3.LUT R14, R12.reuse, 0xfffffff8, RZ, 0xc0, !PT ;  /* 0xfffffff80c0e7812 */ /* 0x040fe400078ec0ff */
[----:B------:R-:W-:Y:S02]  /*01e0*/  LOP3.LUT R12, R12, 0x7, RZ, 0xc0, !PT ;  /* 0x000000070c0c7812 */ /* 0x000fe400078ec0ff */
[----:B------:R-:W-:-:S07]  /*01f0*/  IADD3 R14, PT, PT, -R14, RZ, RZ ;  /* 0x000000ff0e0e7210 */ /* 0x000fce0007ffe1ff */
.L_x_36:
[----:B------:R-:W0:Y:S01]  /*0200*/  LDCU UR10, c[0x0][0x390] ;  /* 0x00007200ff0a77ac */ /* 0x000e220008000800 */
[----:B------:R-:W-:Y:S01]  /*0210*/  ISETP.GE.U32.AND P1, PT, R11, 0x7, PT ;  /* 0x000000070b00780c */ /* 0x000fe20003f26070 */
[----:B------:R-:W-:Y:S01]  /*0220*/  IMAD.MOV R8, RZ, RZ, -R10 ;  /* 0x000000ffff087224 */ /* 0x000fe200078e0a0a */
[----:B------:R-:W-:Y:S02]  /*0230*/  IADD3 R2, PT, PT, R10, R13, RZ ;  /* 0x0000000d0a027210 */ /* 0x000fe40007ffe0ff */
[----:B------:R-:W-:Y:S02]  /*0240*/  VIADDMNMX R15, R13, R0, RZ, !PT ;  /* 0x000000000d0f7246 */ /* 0x000fe400078001ff */
[----:B------:R-:W-:Y:S02]  /*0250*/  IABS R4, R10 ;  /* 0x0000000a00047213 */ /* 0x000fe40000000000 */
[----:B------:R-:W-:Y:S02]  /*0260*/  VIMNMX R15, PT, PT, R15, UR5, PT ;  /* 0x000000050f0f7c48 */ /* 0x000fe4000bfe0100 */
[----:B------:R-:W-:-:S02]  /*0270*/  ISETP.NE.AND P0, PT, R13, R4, PT ;  /* 0x000000040d00720c */ /* 0x000fc40003f05270 */
[----:B------:R-:W-:Y:S01]  /*0280*/  IADD3 R13, PT, PT, R13, 0x1, RZ ;  /* 0x000000010d0d7810 */ /* 0x000fe20007ffe0ff */
[----:B0-----:R-:W-:-:S05]  /*0290*/  IMAD R18, R2, UR10, RZ ;  /* 0x0000000a02127c24 */ /* 0x001fca000f8e02ff */
[----:B------:R-:W-:Y:S01]  /*02a0*/  IADD3 R16, PT, PT, R10, R18, RZ ;  /* 0x000000120a107210 */ /* 0x000fe20007ffe0ff */
[----:B------:R-:W-:Y:S06]  /*02b0*/  @!P1 BRA `(.L_x_31) ;  /* 0x0000000400d49947 */ /* 0x000fec0003800000 */
[----:B------:R-:W0:Y:S01]  /*02c0*/  LDC.64 R2, c[0x0][0x380] ;  /* 0x0000e000ff027b82 */ /* 0x000e220000000a00 */
[----:B------:R-:W-:Y:S01]  /*02d0*/  IADD3 R8, PT, PT, -R10, 0x3, RZ ;  /* 0x000000030a087810 */ /* 0x000fe20007ffe1ff */
[----:B------:R-:W-:Y:S01]  /*02e0*/  IMAD.IADD R17, R9, 0x1, -R10 ;  /* 0x0000000109117824 */ /* 0x000fe200078e0a0a */
[----:B------:R-:W-:Y:S01]  /*02f0*/  MOV R19, R14 ;  /* 0x0000000e00137202 */ /* 0x000fe20000000f00 */
[----:B------:R-:W1:Y:S06]  /*0300*/  LDCU UR10, c[0x0][0x388] ;  /* 0x00007100ff0a77ac */ /* 0x000e6c0008000800 */
.L_x_32:
[----:B------:R-:W-:-:S04]  /*0310*/  VIMNMX R4, PT, PT, RZ, R17, !PT ;  /* 0x00000011ff047248 */ /* 0x000fc80007fe0100 */
[----:B------:R-:W-:-:S05]  /*0320*/  VIMNMX R4, PT, PT, R4, UR4, PT ;  /* 0x0000000404047c48 */ /* 0x000fca000bfe0100 */
[----:B-1----:R-:W-:-:S04]  /*0330*/  IMAD R29, R15, UR10, R4 ;  /* 0x0000000a0f1d7c24 */ /* 0x002fc8000f8e0204 */
[----:B0-----:R-:W-:-:S05]  /*0340*/  IMAD.WIDE R28, R29, 0x4, R2 ;  /* 0x000000041d1c7825 */ /* 0x001fca00078e0202 */
[----:B------:R0:W2:Y:S01]  /*0350*/  LDG.E R22, desc[UR6][R28.64] ;  /* 0x000000061c167981 */ /* 0x0000a2000c1e1900 */
[----:B------:R-:W-:-:S04]  /*0360*/  VIADDMNMX R4, R17, 0x1, RZ, !PT ;  /* 0x0000000111047846 */ /* 0x000fc800078001ff */
[----:B------:R-:W-:-:S05]  /*0370*/  VIMNMX R4, PT, PT, R4, UR4, PT ;  /* 0x0000000404047c48 */ /* 0x000fca000bfe0100 */
[----:B------:R-:W-:-:S04]  /*0380*/  IMAD R5, R15, UR10, R4 ;  /* 0x0000000a0f057c24 */ /* 0x000fc8000f8e0204 */
[----:B------:R-:W-:-:S05]  /*0390*/  IMAD.WIDE R4, R5, 0x4, R2 ;  /* 0x0000000405047825 */ /* 0x000fca00078e0202 */
[----:B------:R1:W3:Y:S01]  /*03a0*/  LDG.E R23, desc[UR6][R4.64] ;  /* 0x0000000604177981 */ /* 0x0002e2000c1e1900 */
[----:B------:R-:W-:-:S04]  /*03b0*/  VIADDMNMX R6, R17, 0x2, RZ, !PT ;  /* 0x0000000211067846 */ /* 0x000fc800078001ff */
[----:B------:R-:W-:-:S05]  /*03c0*/  VIMNMX R6, PT, PT, R6, UR4, PT ;  /* 0x0000000406067c48 */ /* 0x000fca000bfe0100 */
[----:B------:R-:W-:-:S04]  /*03d0*/  IMAD R7, R15, UR10, R6 ;  /* 0x0000000a0f077c24 */ /* 0x000fc8000f8e0206 */
[----:B------:R-:W-:Y:S01]  /*03e0*/  IMAD.WIDE R6, R7, 0x4, R2 ;  /* 0x0000000407067825 */ /* 0x000fe200078e0202 */
[----:B------:R-:W-:-:S04]  /*03f0*/  SHF.L.U32 R20, R18, 0x2, RZ ;  /* 0x0000000212147819 */ /* 0x000fc800000006ff */
[----:B------:R4:W5:Y:S01]  /*0400*/  LDG.E R24, desc[UR6][R6.64] ;  /* 0x0000000606187981 */ /* 0x000962000c1e1900 */
[----:B0-----:R-:W2:Y:S01]  /*0410*/  LDC R29, c[0x3][R20] ;  /* 0x00c00000141d7b82 */ /* 0x001ea20000000800 */
[----:B------:R-:W-:-:S04]  /*0420*/  VIADDMNMX R25, R17, 0x3, RZ, !PT ;  /* 0x0000000311197846 */ /* 0x000fc800078001ff */
[----:B------:R-:W-:-:S03]  /*0430*/  VIMNMX R28, PT, PT, R25, UR4, PT ;  /* 0x00000004191c7c48 */ /* 0x000fc6000bfe0100 */
[----:B------:R-:W0:Y:S02]  /*0440*/  LDC R27, c[0x3][R20+0x24] ;  /* 0x00c00900141b7b82 */ /* 0x000e240000000800 */
[----:B------:R-:W-:Y:S01]  /*0450*/  IMAD R25, R15, UR10, R28 ;  /* 0x0000000a0f197c24 */ /* 0x000fe2000f8e021c */
[----:B------:R-:W-:-:S03]  /*0460*/  VIADDMNMX R28, R17, 0x4, RZ, !PT ;  /* 0x00000004111c7846 */ /* 0x000fc600078001ff */
[----:B-1----:R-:W-:Y:S01]  /*0470*/  IMAD.WIDE R4, R25, 0x4, R2 ;  /* 0x0000000419047825 */ /* 0x002fe200078e0202 */
[----:B------:R-:W-:-:S04]  /*0480*/  VIMNMX R28, PT, PT, R28, UR4, PT ;  /* 0x000000041c1c7c48 */ /* 0x000fc8000bfe0100 */
[----:B------:R1:W5:Y:S01]  /*0490*/  LDG.E R25, desc[UR6][R4.64] ;  /* 0x0000000604197981 */ /* 0x000362000c1e1900 */
[----:B----4-:R-:W-:Y:S02]  /*04a0*/  IMAD R7, R15, UR10, R28 ;  /* 0x0000000a0f077c24 */ /* 0x010fe4000f8e021c */
[----:B------:R-:W3:Y:S02]  /*04b0*/  LDC R28, c[0x3][R20+0x4] ;  /* 0x00c00100141c7b82 */ /* 0x000ee40000000800 */
[----:B------:R-:W-:-:S04]  /*04c0*/  IMAD.WIDE R6, R7, 0x4, R2 ;  /* 0x0000000407067825 */ /* 0x000fc800078e0202 */
[----:B--2---:R-:W-:-:S05]  /*04d0*/  IMAD R29, R22, R29, RZ ;  /* 0x0000001d161d7224 */ /* 0x004fca00078e02ff */
[----:B------:R-:W-:Y:S01]  /*04e0*/  I2FP.F32.S32 R29, R29 ;  /* 0x0000001d001d7245 */ /* 0x000fe20000201400 */
[----:B0-----:R-:W-:-:S04]  /*04f0*/  IMAD R27, R22, R27, RZ ;  /* 0x0000001b161b7224 */ /* 0x001fc800078e02ff */
[----:B------:R-:W-:Y:S02]  /*0500*/  FADD R29, R29, R26 ;  /* 0x0000001a1d1d7221 */ /* 0x000fe40000000000 */
[----:B------:R0:W2:Y:S01]  /*0510*/  LDG.E R26, desc[UR6][R6.64] ;  /* 0x00000006061a7981 */ /* 0x0000a2000c1e1900 */
[----:B------:R-:W4:Y:S01]  /*0520*/  LDC R22, c[0x3][R20+0x28] ;  /* 0x00c00a0014167b82 */ /* 0x000f220000000800 */
[----:B-1----:R-:W-:-:S05]  /*0530*/  I2FP.F32.S32 R4, R27 ;  /* 0x0000001b00047245 */ /* 0x002fca0000201400 */
[----:B------:R-:W-:Y:S01]  /*0540*/  FADD R27, R4, R21 ;  /* 0x00000015041b7221 */ /* 0x000fe20000000000 */
[----:B------:R-:W-:Y:S01]  /*0550*/  VIADDMNMX R4, R17, 0x5, RZ, !PT ;  /* 0x0000000511047846 */ /* 0x000fe200078001ff */
[----:B---3--:R-:W-:Y:S01]  /*0560*/  IMAD R28, R23, R28, RZ ;  /* 0x0000001c171c7224 */ /* 0x008fe200078e02ff */
[----:B0-----:R-:W-:Y:S02]  /*0570*/  VIADDMNMX R6, R17, 0x6, RZ, !PT ;  /* 0x0000000611067846 */ /* 0x001fe400078001ff */
[----:B------:R-:W-:Y:S02]  /*0580*/  VIMNMX R4, PT, PT, R4, UR4, PT ;  /* 0x0000000404047c48 */ /* 0x000fe4000bfe0100 */
[----:B------:R-:W-:-:S03]  /*0590*/  I2FP.F32.S32 R28, R28 ;  /* 0x0000001c001c7245 */ /* 0x000fc60000201400 */
[----:B------:R-:W-:Y:S01]  /*05a0*/  IMAD R5, R15, UR10, R4 ;  /* 0x0000000a0f057c24 */ /* 0x000fe2000f8e0204 */
[----:B------:R-:W-:Y:S01]  /*05b0*/  VIMNMX R7, PT, PT, R6, UR4, PT ;  /* 0x0000000406077c48 */ /* 0x000fe2000bfe0100 */
[----:B------:R-:W-:Y:S02]  /*05c0*/  FADD R21, R29, R28 ;  /* 0x0000001c1d157221 */ /* 0x000fe40000000000 */
[----:B------:R-:W-:-:S04]  /*05d0*/  IMAD.WIDE R4, R5, 0x4, R2 ;  /* 0x0000000405047825 */ /* 0x000fc800078e0202 */
[----:B----4-:R-:W-:Y:S02]  /*05e0*/  IMAD R23, R23, R22, RZ ;  /* 0x0000001617177224 */ /* 0x010fe400078e02ff */
[----:B------:R0:W3:Y:S01]  /*05f0*/  LDG.E R22, desc[UR6][R4.64] ;  /* 0x0000000604167981 */ /* 0x0000e2000c1e1900 */
[----:B------:R-:W-:Y:S01]  /*0600*/  IMAD R7, R15, UR10, R7 ;  /* 0x0000000a0f077c24 */ /* 0x000fe2000f8e0207 */
[----:B------:R-:W5:Y:S01]  /*0610*/  LDC R29, c[0x3][R20+0x2c] ;  /* 0x00c00b00141d7b82 */ /* 0x000f620000000800 */
[----:B------:R-:W-:-:S05]  /*0620*/  I2FP.F32.S32 R6, R23 ;  /* 0x0000001700067245 */ /* 0x000fca0000201400 */
[----:B------:R-:W-:Y:S01]  /*0630*/  FADD R23, R27, R6 ;  /* 0x000000061b177221 */ /* 0x000fe20000000000 */
[----:B------:R-:W-:Y:S01]  /*0640*/  VIADDMNMX R27, R17, 0x7, RZ, !PT ;  /* 0x00000007111b7846 */ /* 0x000fe200078001ff */
[----:B------:R-:W-:Y:S01]  /*0650*/  IMAD.WIDE R6, R7, 0x4, R2 ;  /* 0x0000000407067825 */ /* 0x000fe200078e0202 */
[----:B------:R-:W1:Y:S02]  /*0660*/  LDC R28, c[0x3][R20+0x8] ;  /* 0x00c00200141c7b82 */ /* 0x000e640000000800 */
[----:B------:R-:W-:-:S03]  /*0670*/  VIMNMX R27, PT, PT, R27, UR4, PT ;  /* 0x000000041b1b7c48 */ /* 0x000fc6000bfe0100 */
[----:B------:R4:W3:Y:S02]  /*0680*/  LDG.E R6, desc[UR6][R6.64] ;  /* 0x0000000606067981 */ /* 0x0008e4000c1e1900 */
[----:B0-----:R-:W-:-:S04]  /*0690*/  IMAD R5, R15, UR10, R27 ;  /* 0x0000000a0f057c24 */ /* 0x001fc8000f8e021b */
[----:B------:R-:W-:-:S04]  /*06a0*/  IMAD.WIDE R4, R5, 0x4, R2 ;  /* 0x0000000405047825 */ /* 0x000fc800078e0202 */
[C---:B-----5:R-:W-:Y:S02]  /*06b0*/  IMAD R29, R24.reuse, R29, RZ ;  /* 0x0000001d181d7224 */ /* 0x060fe400078e02ff */
[----:B------:R0:W5:Y:S01]  /*06c0*/  LDG.E R4, desc[UR6][R4.64] ;  /* 0x0000000604047981 */ /* 0x000162000c1e1900 */
[----:B-1----:R-:W-:Y:S02]  /*06d0*/  IMAD R28, R24, R28, RZ ;  /* 0x0000001c181c7224 */ /* 0x002fe400078e02ff */
[----:B------:R-:W-:-:S05]  /*06e0*/  I2FP.F32.S32 R24, R29 ;  /* 0x0000001d00187245 */ /* 0x000fca0000201400 */
[----:B----4-:R-:W-:Y:S02]  /*06f0*/  FADD R7, R23, R24 ;  /* 0x0000001817077221 */ /* 0x010fe40000000000 */
[----:B------:R-:W1:Y:S01]  /*0700*/  LDC R24, c[0x3][R20+0xc] ;  /* 0x00c0030014187b82 */ /* 0x000e620000000800 */
[----:B------:R-:W-:-:S07]  /*0710*/  I2FP.F32.S32 R28, R28 ;  /* 0x0000001c001c7245 */ /* 0x000fce0000201400 */
[----:B------:R-:W2:Y:S01]  /*0720*/  LDC R23, c[0x3][R20+0x10] ;  /* 0x00c0040014177b82 */ /* 0x000ea20000000800 */
[----:B------:R-:W-:-:S07]  /*0730*/  FADD R21, R21, R28 ;  /* 0x0000001c15157221 */ /* 0x000fce0000000000 */
[----:B------:R-:W4:Y:S01]  /*0740*/  LDC R28, c[0x3][R20+0x30] ;  /* 0x00c00c00141c7b82 */ /* 0x000f220000000800 */
[----:B-1----:R-:W-:-:S05]  /*0750*/  IMAD R24, R25, R24, RZ ;  /* 0x0000001819187224 */ /* 0x002fca00078e02ff */
[----:B------:R-:W-:-:S05]  /*0760*/  I2FP.F32.S32 R24, R24 ;  /* 0x0000001800187245 */ /* 0x000fca0000201400 */
[----:B0-----:R-:W-:Y:S02]  /*0770*/  FADD R5, R21, R24 ;  /* 0x0000001815057221 */ /* 0x001fe40000000000 */
[----:B------:R-:W0:Y:S01]  /*0780*/  LDC R21, c[0x3][R20+0x34] ;  /* 0x00c00d0014157b82 */ /* 0x000e220000000800 */
[----:B----4-:R-:W-:-:S07]  /*0790*/  IMAD R28, R25, R28, RZ ;  /* 0x0000001c191c7224 */ /* 0x010fce00078e02ff */
[----:B------:R-:W1:Y:S08]  /*07a0*/  LDC R25, c[0x3][R20+0x38] ;  /* 0x00c00e0014197b82 */ /* 0x000e700000000800 */
[----:B------:R-:W5:Y:S01]  /*07b0*/  LDC R27, c[0x3][R20+0x40] ;  /* 0x00c01000141b7b82 */ /* 0x000f620000000800 */
[----:B------:R-:W-:Y:S02]  /*07c0*/  I2FP.F32.S32 R28, R28 ;  /* 0x0000001c001c7245 */ /* 0x000fe40000201400 */
[----:B------:R-:W-:-:S03]  /*07d0*/  IADD3 R19, PT, PT, R19, 0x8, RZ ;  /* 0x0000000813137810 */ /* 0x000fc60007ffe0ff */
[----:B------:R-:W-:Y:S01]  /*07e0*/  FADD R7, R7, R28 ;  /* 0x0000001c07077221 */ /* 0x000fe20000000000 */
[----:B------:R-:W-:Y:S01]  /*07f0*/  ISETP.NE.AND P1, PT, R19, RZ, PT ;  /* 0x000000ff1300720c */ /* 0x000fe20003f25270 */
[----:B------:R-:W-:Y:S01]  /*0800*/  VIADD R8, R8, 0x8 ;  /* 0x0000000808087836 */ /* 0x000fe20000000000 */
[----:B------:R-:W-:Y:S02]  /*0810*/  IADD3 R18, PT, PT, R18, 0x8, RZ ;  /* 0x0000000812127810 */ /* 0x000fe40007ffe0ff */
[----:B------:R-:W-:Y:S01]  /*0820*/  IADD3 R17, PT, PT, R17, 0x8, RZ ;  /* 0x0000000811117810 */ /* 0x000fe20007ffe0ff */
[----:B--2---:R-:W-:-:S05]  /*0830*/  IMAD R23, R26, R23, RZ ;  /* 0x000000171a177224 */ /* 0x004fca00078e02ff */
[----:B------:R-:W-:Y:S02]  /*0840*/  I2FP.F32.S32 R24, R23 ;  /* 0x0000001700187245 */ /* 0x000fe40000201400 */
[----:B------:R-:W3:Y:S01]  /*0850*/  LDC R23, c[0x3][R20+0x14] ;  /* 0x00c0050014177b82 */ /* 0x000ee20000000800 */
[----:B0-----:R-:W-:Y:S02]  /*0860*/  IMAD R26, R26, R21, RZ ;  /* 0x000000151a1a7224 */ /* 0x001fe400078e02ff */
[----:B------:R-:W-:-:S05]  /*0870*/  FADD R5, R5, R24 ;  /* 0x0000001805057221 */ /* 0x000fca0000000000 */
[----:B------:R-:W0:Y:S01]  /*0880*/  LDC R21, c[0x3][R20+0x18] ;  /* 0x00c0060014157b82 */ /* 0x000e220000000800 */
[C---:B---3--:R-:W-:Y:S02]  /*0890*/  IMAD R24, R22.reuse, R23, RZ ;  /* 0x0000001716187224 */ /* 0x048fe400078e02ff */
[----:B-1----:R-:W-:-:S05]  /*08a0*/  IMAD R22, R22, R25, RZ ;  /* 0x0000001916167224 */ /* 0x002fca00078e02ff */
[----:B------:R-:W1:Y:S08]  /*08b0*/  LDC R25, c[0x3][R20+0x3c] ;  /* 0x00c00f0014197b82 */ /* 0x000e700000000800 */
[----:B------:R-:W2:Y:S01]  /*08c0*/  LDC R23, c[0x3][R20+0x1c] ;  /* 0x00c0070014177b82 */ /* 0x000ea20000000800 */
[----:B------:R-:W-:Y:S01]  /*08d0*/  I2FP.F32.S32 R26, R26 ;  /* 0x0000001a001a7245 */ /* 0x000fe20000201400 */
[----:B0-----:R-:W-:Y:S01]  /*08e0*/  IMAD R21, R6, R21, RZ ;  /* 0x0000001506157224 */ /* 0x001fe200078e02ff */
[----:B------:R-:W-:-:S02]  /*08f0*/  I2FP.F32.S32 R24, R24 ;  /* 0x0000001800187245 */ /* 0x000fc40000201400 */
[----:B------:R-:W-:Y:S01]  /*0900*/  I2FP.F32.S32 R22, R22 ;  /* 0x0000001600167245 */ /* 0x000fe20000201400 */
[----:B------:R-:W-:Y:S02]  /*0910*/  FADD R7, R7, R26 ;  /* 0x0000001a07077221 */ /* 0x000fe40000000000 */
[----:B------:R-:W-:Y:S02]  /*0920*/  FADD R5, R5, R24 ;  /* 0x0000001805057221 */ /* 0x000fe40000000000 */
[----:B------:R-:W-:Y:S01]  /*0930*/  FADD R7, R7, R22 ;  /* 0x0000001607077221 */ /* 0x000fe20000000000 */
[----:B-----5:R-:W-:Y:S02]  /*0940*/  IMAD R27, R4, R27, RZ ;  /* 0x0000001b041b7224 */ /* 0x020fe400078e02ff */
[----:B-1----:R-:W-:Y:S01]  /*0950*/  IMAD R25, R6, R25, RZ ;  /* 0x0000001906197224 */ /* 0x002fe200078e02ff */
[----:B------:R-:W-:Y:S02]  /*0960*/  I2FP.F32.S32 R6, R21 ;  /* 0x0000001500067245 */ /* 0x000fe40000201400 */
[----:B------:R-:W-:Y:S01]  /*0970*/  I2FP.F32.S32 R27, R27 ;  /* 0x0000001b001b7245 */ /* 0x000fe20000201400 */
[----:B--2---:R-:W-:Y:S01]  /*0980*/  IMAD R23, R4, R23, RZ ;  /* 0x0000001704177224 */ /* 0x004fe200078e02ff */
[----:B------:R-:W-:Y:S01]  /*0990*/  I2FP.F32.S32 R4, R25 ;  /* 0x0000001900047245 */ /* 0x000fe20000201400 */
[----:B------:R-:W-:-:S03]  /*09a0*/  FADD R5, R5, R6 ;  /* 0x0000000605057221 */ /* 0x000fc60000000000 */
[----:B------:R-:W-:Y:S01]  /*09b0*/  I2FP.F32.S32 R26, R23 ;  /* 0x00000017001a7245 */ /* 0x000fe20000201400 */
[----:B------:R-:W-:-:S04]  /*09c0*/  FADD R4, R7, R4 ;  /* 0x0000000407047221 */ /* 0x000fc80000000000 */
[----:B------:R-:W-:Y:S01]  /*09d0*/  FADD R26, R5, R26 ;  /* 0x0000001a051a7221 */ /* 0x000fe20000000000 */
[----:B------:R-:W-:Y:S01]  /*09e0*/  FADD R21, R4, R27 ;  /* 0x0000001b04157221 */ /* 0x000fe20000000000 */
[----:B------:R-:W-:Y:S06]  /*09f0*/  @P1 BRA `(.L_x_32) ;  /* 0xfffffff800441947 */ /* 0x000fec000383ffff */
[----:B------:R-:W-:-:S07]  /*0a00*/  IADD3 R8, PT, PT, R8, -0x3, RZ ;  /* 0xfffffffd08087810 */ /* 0x000fce0007ffe0ff */
.L_x_31:
[----:B------:R-:W-:-:S13]  /*0a10*/  ISETP.NE.AND P1, PT, R12, RZ, PT ;  /* 0x000000ff0c00720c */ /* 0x000fda0003f25270 */
[----:B------:R-:W-:Y:S05]  /*0a20*/  @!P1 BRA `(.L_x_33) ;  /* 0x0000000400d89947 */ /* 0x000fea0003800000 */
[----:B------:R-:W-:-:S05]  /*0a30*/  VIADD R2, R12, 0xffffffff ;  /* 0xffffffff0c027836 */ /* 0x000fca0000000000 */
[----:B------:R-:W-:-:S13]  /*0a40*/  ISETP.GE.U32.AND P1, PT, R2, 0x3, PT ;  /* 0x000000030200780c */ /* 0x000fda0003f26070 */
[----:B------:R-:W-:Y:S05]  /*0a50*/  @!P1 BRA `(.L_x_34) ;  /* 0x0000000000e89947 */ /* 0x000fea0003800000 */
[----:B------:R-:W0:Y:S01]  /*0a60*/  LDC.64 R2, c[0x0][0x380] ;  /* 0x0000e000ff027b82 */ /* 0x000e220000000a00 */
[----:B------:R-:W1:Y:S01]  /*0a70*/  LDCU UR10, c[0x0][0x388] ;  /* 0x00007100ff0a77ac */ /* 0x000e620008000800 */
[----:B------:R-:W-:-:S04]  /*0a80*/  IADD3 R6, PT, PT, R9, R8, RZ ;  /* 0x0000000809067210 */ /* 0x000fc80007ffe0ff */
[----:B------:R-:W-:Y:S02]  /*0a90*/  VIMNMX R4, PT, PT, RZ, R6, !PT ;  /* 0x00000006ff047248 */ /* 0x000fe40007fe0100 */
[----:B------:R-:W-:Y:S02]  /*0aa0*/  VIADDMNMX R5, R6, 0x1, RZ, !PT ;  /* 0x0000000106057846 */ /* 0x000fe400078001ff */
[----:B------:R-:W-:Y:S02]  /*0ab0*/  VIMNMX R4, PT, PT, R4, UR4, PT ;  /* 0x0000000404047c48 */ /* 0x000fe4000bfe0100 */
[----:B------:R-:W-:Y:S02]  /*0ac0*/  VIMNMX R18, PT, PT, R5, UR4, PT ;  /* 0x0000000405127c48 */ /* 0x000fe4000bfe0100 */
[C---:B------:R-:W-:Y:S02]  /*0ad0*/  VIADDMNMX R17, R6.reuse, 0x2, RZ, !PT ;  /* 0x0000000206117846 */ /* 0x040fe400078001ff */
[----:B------:R-:W-:Y:S01]  /*0ae0*/  VIADDMNMX R19, R6, 0x3, RZ, !PT ;  /* 0x0000000306137846 */ /* 0x000fe200078001ff */
[----:B-1----:R-:W-:-:S02]  /*0af0*/  IMAD R5, R15, UR10, R4 ;  /* 0x0000000a0f057c24 */ /* 0x002fc4000f8e0204 */
[----:B------:R-:W-:Y:S01]  /*0b00*/  IMAD R7, R15, UR10, R18 ;  /* 0x0000000a0f077c24 */ /* 0x000fe2000f8e0212 */
[----:B------:R-:W-:Y:S01]  /*0b10*/  VIMNMX R18, PT, PT, R17, UR4, PT ;  /* 0x0000000411127c48 */ /* 0x000fe2000bfe0100 */
[----:B0-----:R-:W-:Y:S01]  /*0b20*/  IMAD.WIDE R4, R5, 0x4, R2 ;  /* 0x0000000405047825 */ /* 0x001fe200078e0202 */
[----:B------:R-:W-:-:S03]  /*0b30*/  VIMNMX R20, PT, PT, R19, UR4, PT ;  /* 0x0000000413147c48 */ /* 0x000fc6000bfe0100 */
[----:B------:R-:W-:Y:S02]  /*0b40*/  IMAD.WIDE R6, R7, 0x4, R2 ;  /* 0x0000000407067825 */ /* 0x000fe400078e0202 */
[----:B------:R-:W2:Y:S02]  /*0b50*/  LDG.E R4, desc[UR6][R4.64] ;  /* 0x0000000604047981 */ /* 0x000ea4000c1e1900 */
[C---:B------:R-:W-:Y:S02]  /*0b60*/  IMAD R19, R15.reuse, UR10, R18 ;  /* 0x0000000a0f137c24 */ /* 0x040fe4000f8e0212 */
[----:B------:R-:W-:Y:S01]  /*0b70*/  IMAD R17, R15, UR10, R20 ;  /* 0x0000000a0f117c24 */ /* 0x000fe2000f8e0214 */
[----:B------:R0:W3:Y:S01]  /*0b80*/  LDG.E R6, desc[UR6][R6.64] ;  /* 0x0000000606067981 */ /* 0x0000e2000c1e1900 */
[----:B------:R-:W-:-:S04]  /*0b90*/  IMAD.WIDE R18, R19, 0x4, R2 ;  /* 0x0000000413127825 */ /* 0x000fc800078e0202 */
[----:B------:R-:W-:Y:S02]  /*0ba0*/  IMAD.WIDE R2, R17, 0x4, R2 ;  /* 0x0000000411027825 */ /* 0x000fe400078e0202 */
[----:B------:R1:W4:Y:S04]  /*0bb0*/  LDG.E R18, desc[UR6][R18.64] ;  /* 0x0000000612127981 */ /* 0x000328000c1e1900 */
[----:B------:R-:W5:Y:S01]  /*0bc0*/  LDG.E R2, desc[UR6][R2.64] ;  /* 0x0000000602027981 */ /* 0x000f62000c1e1900 */
[----:B------:R-:W-:Y:S01]  /*0bd0*/  IADD3 R17, PT, PT, R16, R8, RZ ;  /* 0x0000000810117210 */ /* 0x000fe20007ffe0ff */
[----:B------:R-:W-:-:S03]  /*0be0*/  VIADD R8, R8, 0x4 ;  /* 0x0000000408087836 */ /* 0x000fc60000000000 */
[----:B------:R-:W-:-:S04]  /*0bf0*/  SHF.L.U32 R20, R17, 0x2, RZ ;  /* 0x0000000211147819 */ /* 0x000fc800000006ff */
[----:B------:R-:W2:Y:S08]  /*0c00*/  LDC R25, c[0x3][R20] ;  /* 0x00c0000014197b82 */ /* 0x000eb00000000800 */
[----:B------:R-:W2:Y:S08]  /*0c10*/  LDC R27, c[0x3][R20+0x24] ;  /* 0x00c00900141b7b82 */ /* 0x000eb00000000800 */
[----:B------:R-:W3:Y:S08]  /*0c20*/  LDC R29, c[0x3][R20+0x4] ;  /* 0x00c00100141d7b82 */ /* 0x000ef00000000800 */
[----:B------:R-:W3:Y:S08]  /*0c30*/  LDC R23, c[0x3][R20+0x28] ;  /* 0x00c00a0014177b82 */ /* 0x000ef00000000800 */
[----:B------:R-:W4:Y:S08]  /*0c40*/  LDC R17, c[0x3][R20+0x8] ;  /* 0x00c0020014117b82 */ /* 0x000f300000000800 */
[----:B0-----:R-:W0:Y:S08]  /*0c50*/  LDC R7, c[0x3][R20+0x2c] ;  /* 0x00c00b0014077b82 */ /* 0x001e300000000800 */
[----:B------:R-:W5:Y:S08]  /*0c60*/  LDC R5, c[0x3][R20+0xc] ;  /* 0x00c0030014057b82 */ /* 0x000f700000000800 */
[----:B-1----:R-:W1:Y:S01]  /*0c70*/  LDC R19, c[0x3][R20+0x30] ;  /* 0x00c00c0014137b82 */ /* 0x002e620000000800 */
[----:B--2---:R-:W-:-:S02]  /*0c80*/  IMAD R25, R4, R25, RZ ;  /* 0x0000001904197224 */ /* 0x004fc400078e02ff */
[----:B------:R-:W-:Y:S02]  /*0c90*/  IMAD R27, R4, R27, RZ ;  /* 0x0000001b041b7224 */ /* 0x000fe400078e02ff */
[C---:B---3--:R-:W-:Y:S01]  /*0ca0*/  IMAD R29, R6.reuse, R29, RZ ;  /* 0x0000001d061d7224 */ /* 0x048fe200078e02ff */
[----:B------:R-:W-:Y:S01]  /*0cb0*/  I2FP.F32.S32 R25, R25 ;  /* 0x0000001900197245 */ /* 0x000fe20000201400 */
[----:B------:R-:W-:Y:S01]  /*0cc0*/  IMAD R23, R6, R23, RZ ;  /* 0x0000001706177224 */ /* 0x000fe200078e02ff */
[----:B------:R-:W-:Y:S02]  /*0cd0*/  I2FP.F32.S32 R4, R27 ;  /* 0x0000001b00047245 */ /* 0x000fe40000201400 */
[----:B------:R-:W-:Y:S01]  /*0ce0*/  I2FP.F32.S32 R22, R29 ;  /* 0x0000001d00167245 */ /* 0x000fe20000201400 */
[----:B------:R-:W-:Y:S01]  /*0cf0*/  FADD R25, R26, R25 ;  /* 0x000000191a197221 */ /* 0x000fe20000000000 */
[C---:B----4-:R-:W-:Y:S01]  /*0d00*/  IMAD R17, R18.reuse, R17, RZ ;  /* 0x0000001112117224 */ /* 0x050fe200078e02ff */
[----:B------:R-:W-:Y:S01]  /*0d10*/  I2FP.F32.S32 R23, R23 ;  /* 0x0000001700177245 */ /* 0x000fe20000201400 */
[----:B0-----:R-:W-:-:S02]  /*0d20*/  IMAD R7, R18, R7, RZ ;  /* 0x0000000712077224 */ /* 0x001fc400078e02ff */
[----:B------:R-:W-:Y:S01]  /*0d30*/  FADD R4, R21, R4 ;  /* 0x0000000415047221 */ /* 0x000fe20000000000 */
[C---:B-----5:R-:W-:Y:S01]  /*0d40*/  IMAD R5, R2.reuse, R5, RZ ;  /* 0x0000000502057224 */ /* 0x060fe200078e02ff */
[----:B------:R-:W-:Y:S01]  /*0d50*/  I2FP.F32.S32 R17, R17 ;  /* 0x0000001100117245 */ /* 0x000fe20000201400 */
[----:B-1----:R-:W-:Y:S01]  /*0d60*/  IMAD R19, R2, R19, RZ ;  /* 0x0000001302137224 */ /* 0x002fe200078e02ff */
[----:B------:R-:W-:Y:S01]  /*0d70*/  I2FP.F32.S32 R7, R7 ;  /* 0x0000000700077245 */ /* 0x000fe20000201400 */
[----:B------:R-:W-:Y:S01]  /*0d80*/  FADD R22, R25, R22 ;  /* 0x0000001619167221 */ /* 0x000fe20000000000 */
[----:B------:R-:W-:Y:S01]  /*0d90*/  FADD R4, R4, R23 ;  /* 0x0000001704047221 */ /* 0x000fe20000000000 */
[----:B------:R-:W-:Y:S02]  /*0da0*/  I2FP.F32.S32 R26, R5 ;  /* 0x00000005001a7245 */ /* 0x000fe40000201400 */
[----:B------:R-:W-:Y:S01]  /*0db0*/  I2FP.F32.S32 R19, R19 ;  /* 0x0000001300137245 */ /* 0x000fe20000201400 */
[----:B------:R-:W-:Y:S01]  /*0dc0*/  FADD R17, R22, R17 ;  /* 0x0000001116117221 */ /* 0x000fe20000000000 */
[----:B------:R-:W-:-:S03]  /*0dd0*/  FADD R4, R4, R7 ;  /* 0x0000000704047221 */ /* 0x000fc60000000000 */
[----:B------:R-:W-:Y:S01]  /*0de0*/  FADD R26, R17, R26 ;  /* 0x0000001a111a7221 */ /* 0x000fe20000000000 */
[----:B------:R-:W-:-:S07]  /*0df0*/  FADD R21, R4, R19 ;  /* 0x0000001304157221 */ /* 0x000fce0000000000 */
.L_x_34:
[----:B------:R-:W-:-:S04]  /*0e00*/  IADD3 R2, PT, PT, R11, 0x1, RZ ;  /* 0x000000010b027810 */ /* 0x000fc80007ffe0ff */
[----:B------:R-:W-:-:S13]  /*0e10*/  LOP3.LUT P1, R2, R2, 0x3, RZ, 0xc0, !PT ;  /* 0x0000000302027812 */ /* 0x000fda000782c0ff */
[----:B------:R-:W-:Y:S05]  /*0e20*/  @!P1 BRA `(.L_x_33) ;  /* 0x0000000000d89947 */ /* 0x000fea0003800000 */
[----:B------:R-:W-:Y:S02]  /*0e30*/  ISETP.NE.AND P1, PT, R2, 0x1, PT ;  /* 0x000000010200780c */ /* 0x000fe40003f25270 */
[----:B------:R-:W-:-:S04]  /*0e40*/  LOP3.LUT R3, R11, 0x1, RZ, 0xc0, !PT ;  /* 0x000000010b037812 */ /* 0x000fc800078ec0ff */
[----:B------:R-:W-:-:S07]  /*0e50*/  ISETP.NE.U32.AND P2, PT, R3, 0x1, PT ;  /* 0x000000010300780c */ /* 0x000fce0003f45070 */
[----:B------:R-:W-:Y:S06]  /*0e60*/  @!P1 BRA `(.L_x_35) ;  /* 0x0000000000809947 */ /* 0x000fec0003800000 */
[----:B------:R-:W0:Y:S01]  /*0e70*/  LDC.64 R4, c[0x0][0x380] ;  /* 0x0000e000ff047b82 */ /* 0x000e220000000a00 */
[----:B------:R-:W1:Y:S01]  /*0e80*/  LDCU UR10, c[0x0][0x388] ;  /* 0x00007100ff0a77ac */ /* 0x000e620008000800 */
[----:B------:R-:W-:-:S04]  /*0e90*/  IADD3 R2, PT, PT, R9, R8, RZ ;  /* 0x0000000809027210 */ /* 0x000fc80007ffe0ff */
[----:B------:R-:W-:Y:S02]  /*0ea0*/  VIMNMX R3, PT, PT, RZ, R2, !PT ;  /* 0x00000002ff037248 */ /* 0x000fe40007fe0100 */
[----:B------:R-:W-:Y:S02]  /*0eb0*/  VIADDMNMX R6, R2, 0x1, RZ, !PT ;  /* 0x0000000102067846 */ /* 0x000fe400078001ff */
[----:B------:R-:W-:Y:S02]  /*0ec0*/  VIMNMX R2, PT, PT, R3, UR4, PT ;  /* 0x0000000403027c48 */ /* 0x000fe4000bfe0100 */
[----:B------:R-:W-:-:S03]  /*0ed0*/  VIMNMX R6, PT, PT, R6, UR4, PT ;  /* 0x0000000406067c48 */ /* 0x000fc6000bfe0100 */
[C---:B-1----:R-:W-:Y:S02]  /*0ee0*/  IMAD R3, R15.reuse, UR10, R2 ;  /* 0x0000000a0f037c24 */ /* 0x042fe4000f8e0202 */
[----:B------:R-:W-:Y:S02]  /*0ef0*/  IMAD R7, R15, UR10, R6 ;  /* 0x0000000a0f077c24 */ /* 0x000fe4000f8e0206 */
[----:B0-----:R-:W-:-:S04]  /*0f00*/  IMAD.WIDE R2, R3, 0x4, R4 ;  /* 0x0000000403027825 */ /* 0x001fc800078e0204 */
[----:B------:R-:W-:Y:S02]  /*0f10*/  IMAD.WIDE R4, R7, 0x4, R4 ;  /* 0x0000000407047825 */ /* 0x000fe400078e0204 */
[----:B------:R-:W2:Y:S04]  /*0f20*/  LDG.E R2, desc[UR6][R2.64] ;  /* 0x0000000602027981 */ /* 0x000ea8000c1e1900 */
[----:B------:R-:W3:Y:S01]  /*0f30*/  LDG.E R4, desc[UR6][R4.64] ;  /* 0x0000000604047981 */ /* 0x000ee2000c1e1900 */
[----:B------:R-:W-:Y:S02]  /*0f40*/  IADD3 R6, PT, PT, R16, R8, RZ ;  /* 0x0000000810067210 */ /* 0x000fe40007ffe0ff */
[----:B------:R-:W-:-:S03]  /*0f50*/  IADD3 R8, PT, PT, R8, 0x2, RZ ;  /* 0x0000000208087810 */ /* 0x000fc60007ffe0ff */
[----:B------:R-:W-:-:S04]  /*0f60*/  IMAD.SHL.U32 R6, R6, 0x4, RZ ;  /* 0x0000000406067824 */ /* 0x000fc800078e00ff */
[----:B------:R-:W2:Y:S08]  /*0f70*/  LDC R7, c[0x3][R6] ;  /* 0x00c0000006077b82 */ /* 0x000eb00000000800 */
[----:B------:R-:W0:Y:S08]  /*0f80*/  LDC R17, c[0x3][R6+0x24] ;  /* 0x00c0090006117b82 */ /* 0x000e300000000800 */
[----:B------:R-:W3:Y:S08]  /*0f90*/  LDC R19, c[0x3][R6+0x4] ;  /* 0x00c0010006137b82 */ /* 0x000ef00000000800 */
[----:B------:R-:W1:Y:S01]  /*0fa0*/  LDC R23, c[0x3][R6+0x28] ;  /* 0x00c00a0006177b82 */ /* 0x000e620000000800 */
[----:B--2---:R-:W-:-:S02]  /*0fb0*/  IMAD R7, R2, R7, RZ ;  /* 0x0000000702077224 */ /* 0x004fc400078e02ff */
[----:B0-----:R-:W-:Y:S02]  /*0fc0*/  IMAD R17, R2, R17, RZ ;  /* 0x0000001102117224 */ /* 0x001fe400078e02ff */
[C---:B---3--:R-:W-:Y:S01]  /*0fd0*/  IMAD R19, R4.reuse, R19, RZ ;  /* 0x0000001304137224 */ /* 0x048fe200078e02ff */
[----:B------:R-:W-:Y:S01]  /*0fe0*/  I2FP.F32.S32 R7, R7 ;  /* 0x0000000700077245 */ /* 0x000fe20000201400 */
[----:B-1----:R-:W-:Y:S01]  /*0ff0*/  IMAD R23, R4, R23, RZ ;  /* 0x0000001704177224 */ /* 0x002fe200078e02ff */
[----:B------:R-:W-:Y:S02]  /*1000*/  I2FP.F32.S32 R2, R17 ;  /* 0x0000001100027245 */ /* 0x000fe40000201400 */
[----:B------:R-:W-:Y:S01]  /*1010*/  I2FP.F32.S32 R4, R19 ;  /* 0x0000001300047245 */ /* 0x000fe20000201400 */
[----:B------:R-:W-:Y:S01]  /*1020*/  FADD R7, R26, R7 ;  /* 0x000000071a077221 */ /* 0x000fe20000000000 */
[----:B------:R-:W-:Y:S01]  /*1030*/  I2FP.F32.S32 R23, R23 ;  /* 0x0000001700177245 */ /* 0x000fe20000201400 */
[----:B------:R-:W-:-:S02]  /*1040*/  FADD R2, R21, R2 ;  /* 0x0000000215027221 */ /* 0x000fc40000000000 */
[----:B------:R-:W-:Y:S02]  /*1050*/  FADD R26, R7, R4 ;  /* 0x00000004071a7221 */ /* 0x000fe40000000000 */
[----:B------:R-:W-:-:S07]  /*1060*/  FADD R21, R2, R23 ;  /* 0x0000001702157221 */ /* 0x000fce0000000000 */
.L_x_35:
[----:B------:R-:W-:Y:S05]  /*1070*/  @!P2 BRA `(.L_x_33) ;  /* 0x000000000044a947 */ /* 0x000fea0003800000 */
[----:B------:R-:W0:Y:S01]  /*1080*/  LDC.64 R2, c[0x0][0x380] ;  /* 0x0000e000ff027b82 */ /* 0x000e220000000a00 */
[----:B------:R-:W1:Y:S01]  /*1090*/  LDCU UR10, c[0x0][0x388] ;  /* 0x00007100ff0a77ac */ /* 0x000e620008000800 */
[----:B------:R-:W-:-:S04]  /*10a0*/  VIADDMNMX R4, R8, R9, RZ, !PT ;  /* 0x0000000908047246 */ /* 0x000fc800078001ff */
[----:B------:R-:W-:-:S05]  /*10b0*/  VIMNMX R4, PT, PT, R4, UR4, PT ;  /* 0x0000000404047c48 */ /* 0x000fca000bfe0100 */
[----:B-1----:R-:W-:-:S04]  /*10c0*/  IMAD R15, R15, UR10, R4 ;  /* 0x0000000a0f0f7c24 */ /* 0x002fc8000f8e0204 */
[----:B0-----:R-:W-:-:S06]  /*10d0*/  IMAD.WIDE R2, R15, 0x4, R2 ;  /* 0x000000040f027825 */ /* 0x001fcc00078e0202 */
[----:B------:R-:W2:Y:S01]  /*10e0*/  LDG.E R2, desc[UR6][R2.64] ;  /* 0x0000000602027981 */ /* 0x000ea2000c1e1900 */
[----:B------:R-:W-:-:S04]  /*10f0*/  IADD3 R8, PT, PT, R16, R8, RZ ;  /* 0x0000000810087210 */ /* 0x000fc80007ffe0ff */
[----:B------:R-:W-:-:S04]  /*1100*/  SHF.L.U32 R8, R8, 0x2, RZ ;  /* 0x0000000208087819 */ /* 0x000fc800000006ff */
[----:B------:R-:W2:Y:S08]  /*1110*/  LDC R5, c[0x3][R8] ;  /* 0x00c0000008057b82 */ /* 0x000eb00000000800 */
[----:B------:R-:W0:Y:S01]  /*1120*/  LDC R7, c[0x3][R8+0x24] ;  /* 0x00c0090008077b82 */ /* 0x000e220000000800 */
[C---:B--2---:R-:W-:Y:S02]  /*1130*/  IMAD R5, R2.reuse, R5, RZ ;  /* 0x0000000502057224 */ /* 0x044fe400078e02ff */
[----:B0-----:R-:W-:-:S03]  /*1140*/  IMAD R7, R2, R7, RZ ;  /* 0x0000000702077224 */ /* 0x001fc600078e02ff */
[----:B------:R-:W-:Y:S02]  /*1150*/  I2FP.F32.S32 R5, R5 ;  /* 0x0000000500057245 */ /* 0x000fe40000201400 */
[----:B------:R-:W-:-:S03]  /*1160*/  I2FP.F32.S32 R4, R7 ;  /* 0x0000000700047245 */ /* 0x000fc60000201400 */
[----:B------:R-:W-:Y:S02]  /*1170*/  FADD R26, R26, R5 ;  /* 0x000000051a1a7221 */ /* 0x000fe40000000000 */
[----:B------:R-:W-:-:S07]  /*1180*/  FADD R21, R21, R4 ;  /* 0x0000000415157221 */ /* 0x000fce0000000000 */
.L_x_33:
[----:B------:R-:W-:Y:S05]  /*1190*/  @P0 BRA `(.L_x_36) ;  /* 0xfffffff000180947 */ /* 0x000fea000383ffff */
.L_x_30:
[----:B------:R-:W0:Y:S01]  /*11a0*/  LDC.64 R2, c[0x0][0x398] ;  /* 0x0000e600ff027b82 */ /* 0x000e220000000a00 */
[----:B------:R-:W1:Y:S01]  /*11b0*/  LDCU UR4, c[0x0][0x388] ;  /* 0x00007100ff0477ac */ /* 0x000e620008000800 */
[----:B------:R-:W-:-:S06]  /*11c0*/  FADD R21, |R21|, |R26| ;  /* 0x4000001a15157221 */ /* 0x000fcc0000000200 */
[----:B------:R-:W2:Y:S01]  /*11d0*/  F2I.TRUNC.NTZ R21, R21 ;  /* 0x0000001500157305 */ /* 0x000ea2000020f100 */
[----:B-1----:R-:W-:-:S04]  /*11e0*/  IMAD R9, R0, UR4, R9 ;  /* 0x0000000400097c24 */ /* 0x002fc8000f8e0209 */
[----:B0-----:R-:W-:-:S05]  /*11f0*/  IMAD.WIDE R2, R9, 0x4, R2 ;  /* 0x0000000409027825 */ /* 0x001fca00078e0202 */
[----:B--2---:R-:W-:Y:S01]  /*1200*/  STG.E desc[UR6][R2.64], R21 ;  /* 0x0000001502007986 */ /* 0x004fe2000c101906 */
[----:B------:R-:W-:Y:S05]  /*1210*/  EXIT ;  /* 0x000000000000794d */ /* 0x000fea0003800000 */
.L_x_37:
        /* <DEDUP_REMOVED lines=14> */
.L_x_46:


//--------------------- .text._Z21convertRgb2GrayKernelP6uchar3iiPi --------------------------
	.section	.text._Z21convertRgb2GrayKernelP6uchar3iiPi,"ax",@progbits
	.align	128
        .global         _Z21convertRgb2GrayKernelP6uchar3iiPi
        .type           _Z21convertRgb2GrayKernelP6uchar3iiPi,@function
        .size           _Z21convertRgb2GrayKernelP6uchar3iiPi,(.L_x_47 - _Z21convertRgb2GrayKernelP6uchar3iiPi)
        .other          _Z21convertRgb2GrayKernelP6uchar3iiPi,@"STO_CUDA_ENTRY STV_DEFAULT"
_Z21convertRgb2GrayKernelP6uchar3iiPi:
.text._Z21convertRgb2GrayKernelP6uchar3iiPi:
[----:B------:R-:W-:Y:S01]  /*0000*/  LDC R1, c[0x0][0x37c] ;  /* 0x0000df00ff017b82 */ /* 0x000fe20000000800 */
[----:B------:R-:W0:Y:S07]  /*0010*/  S2R R2, SR_TID.Y ;  /* 0x0000000000027919 */ /* 0x000e2e0000002200 */
[----:B------:R-:W1:Y:S01]  /*0020*/  LDC R0, c[0x0][0x360] ;  /* 0x0000d800ff007b82 */ /* 0x000e620000000800 */
[----:B------:R-:W2:Y:S01]  /*0030*/  LDCU.64 UR6, c[0x0][0x388] ;  /* 0x00007100ff0677ac */ /* 0x000ea20008000a00 */
[----:B------:R-:W1:Y:S06]  /*0040*/  S2R R3, SR_TID.X ;  /* 0x0000000000037919 */ /* 0x000e6c0000002100 */
[----:B------:R-:W0:Y:S08]  /*0050*/  S2UR UR5, SR_CTAID.Y ;  /* 0x00000000000579c3 */ /* 0x000e300000002600 */
[----:B------:R-:W0:Y:S08]  /*0060*/  LDC R5, c[0x0][0x364] ;  /* 0x0000d900ff057b82 */ /* 0x000e300000000800 */
[----:B------:R-:W1:Y:S01]  /*0070*/  S2UR UR4, SR_CTAID.X ;  /* 0x00000000000479c3 */ /* 0x000e620000002500 */
[----:B0-----:R-:W-:-:S05]  /*0080*/  IMAD R5, R5, UR5, R2 ;  /* 0x0000000505057c24 */ /* 0x001fca000f8e0202 */
[----:B--2---:R-:W-:Y:S01]  /*0090*/  ISETP.GE.AND P0, PT, R5, UR7, PT ;  /* 0x0000000705007c0c */ /* 0x004fe2000bf06270 */
[----:B-1----:R-:W-:-:S05]  /*00a0*/  IMAD R0, R0, UR4, R3 ;  /* 0x0000000400007c24 */ /* 0x002fca000f8e0203 */
[----:B------:R-:W-:-:S13]  /*00b0*/  ISETP.GE.OR P0, PT, R0, UR6, P0 ;  /* 0x0000000600007c0c */ /* 0x000fda0008706670 */
[----:B------:R-:W-:Y:S05]  /*00c0*/  @P0 EXIT ;  /* 0x000000000000094d */ /* 0x000fea0003800000 */
[----:B------:R-:W0:Y:S01]  /*00d0*/  LDC.64 R2, c[0x0][0x380] ;  /* 0x0000e000ff027b82 */ /* 0x000e220000000a00 */
[----:B------:R-:W1:Y:S01]  /*00e0*/  LDCU.64 UR4, c[0x0][0x358] ;  /* 0x00006b00ff0477ac */ /* 0x000e620008000a00 */
[----:B------:R-:W-:-:S04]  /*00f0*/  IMAD R7, R5, UR6, R0 ;  /* 0x0000000605077c24 */ /* 0x000fc8000f8e0200 */
[----:B0-----:R-:W-:-:S05]  /*0100*/  IMAD.WIDE R2, R7, 0x3, R2 ;  /* 0x0000000307027825 */ /* 0x001fca00078e0202 */
[----:B-1----:R-:W2:Y:S04]  /*0110*/  LDG.E.U8 R4, desc[UR4][R2.64+0x1] ;  /* 0x0000010402047981 */ /* 0x002ea8000c1e1100 */
[----:B------:R-:W3:Y:S04]  /*0120*/  LDG.E.U8 R0, desc[UR4][R2.64] ;  /* 0x0000000402007981 */ /* 0x000ee8000c1e1100 */
[----:B------:R-:W4:Y:S01]  /*0130*/  LDG.E.U8 R8, desc[UR4][R2.64+0x2] ;  /* 0x0000020402087981 */ /* 0x000f22000c1e1100 */
[----:B--2---:R-:W-:Y:S02]  /*0140*/  I2FP.F32.U32 R6, R4 ;  /* 0x0000000400067245 */ /* 0x004fe40000201000 */
[----:B------:R-:W0:Y:S01]  /*0150*/  LDC.64 R4, c[0x0][0x390] ;  /* 0x0000e400ff047b82 */ /* 0x000e220000000a00 */
[----:B---3--:R-:W-:-:S02]  /*0160*/  I2FP.F32.U32 R0, R0 ;  /* 0x0000000000007245 */ /* 0x008fc40000201000 */
[----:B------:R-:W-:Y:S01]  /*0170*/  FMUL R9, R6, 0.58700001239776611328 ;  /* 0x3f1645a206097820 */ /* 0x000fe20000400000 */
[----:B----4-:R-:W-:-:S03]  /*0180*/  I2FP.F32.U32 R11, R8 ;  /* 0x00000008000b7245 */ /* 0x010fc60000201000 */
[----:B------:R-:W-:-:S04]  /*0190*/  FFMA R0, R0, 0.29899999499320983887, R9 ;  /* 0x3e99168700007823 */ /* 0x000fc80000000009 */
[----:B------:R-:W-:-:S04]  /*01a0*/  FFMA R0, R11, 0.11400000005960464478, R0 ;  /* 0x3de978d50b007823 */ /* 0x000fc80000000000 */
[----:B------:R-:W1:Y:S01]  /*01b0*/  F2I.TRUNC.NTZ R9, R0 ;  /* 0x0000000000097305 */ /* 0x000e62000020f100 */
[----:B0-----:R-:W-:-:S05]  /*01c0*/  IMAD.WIDE R4, R7, 0x4, R4 ;  /* 0x0000000407047825 */ /* 0x001fca00078e0204 */
[----:B-1----:R-:W-:Y:S01]  /*01d0*/  STG.E desc[UR4][R4.64], R9 ;  /* 0x0000000904007986 */ /* 0x002fe2000c101904 */
[----:B------:R-:W-:Y:S05]  /*01e0*/  EXIT ;  /* 0x000000000000794d */ /* 0x000fea0003800000 */
.L_x_38:
        /* <DEDUP_REMOVED lines=9> */
.L_x_47:


//--------------------- .nv.shared._Z16removeSeamKernelP6uchar3iiS0_iPi --------------------------
	.section	.nv.shared._Z16removeSeamKernelP6uchar3iiS0_iPi,"aw",@nobits
	.sectionflags	@""
	.align	16
	.zero		1024


//--------------------- .nv.shared.reserved.0     --------------------------
	.section	.nv.shared.reserved.0,"aw",@nobits
	.weak		__nv_reservedSMEM_offset_0_alias
	.size		__nv_reservedSMEM_offset_0_alias, 0, 64
	.other		__nv_reservedSMEM_offset_0_alias,@"STO_CUDA_RESERVED_SHARED STV_DEFAULT"
__nv_reservedSMEM_offset_0_alias:
	.zero		0
	.zero		64


//--------------------- .nv.global                --------------------------
	.section	.nv.global,"aw",@nobits
	.align	4
.nv.global:
	.type		bCount,@object
	.size		bCount,(bCount1 - bCount)
bCount:
	.zero		4
	.type		bCount1,@object
	.size		bCount1,(.L_3 - bCount1)
bCount1:
	.zero		4
.L_3:


//--------------------- .nv.shared._Z13getMinColSeamPiiPVi --------------------------
	.section	.nv.shared._Z13getMinColSeamPiiPVi,"aw",@nobits
	.sectionflags	@""
	.align	16
	.zero		1024


//--------------------- .nv.shared._Z14getMinColSeam3PiiPVi --------------------------
	.section	.nv.shared._Z14getMinColSeam3PiiPVi,"aw",@nobits
	.sectionflags	@""
	.align	16
.nv.shared._Z14getMinColSeam3PiiPVi:
	.zero		1040


//--------------------- .nv.shared._Z14getMinColSeam2PiiPVi --------------------------
	.section	.nv.shared._Z14getMinColSeam2PiiPVi,"aw",@nobits
	.sectionflags	@""
	.align	16
.nv.shared._Z14getMinColSeam2PiiPVi:
	.zero		1040


//--------------------- .nv.shared._Z14getMinColSeam1PiiS_ --------------------------
	.section	.nv.shared._Z14getMinColSeam1PiiS_,"aw",@nobits
	.sectionflags	@""
	.align	16
	.zero		1024


//--------------------- .nv.shared._Z10resetCountv --------------------------
	.section	.nv.shared._Z10resetCountv,"aw",@nobits
	.sectionflags	@""
	.align	16
	.zero		1024


//--------------------- .nv.shared._Z29getLeastImportantPixelsKernelPiiiS_ --------------------------
	.section	.nv.shared._Z29getLeastImportantPixelsKernelPiiiS_,"aw",@nobits
	.sectionflags	@""
	.align	16
	.zero		1024


//--------------------- .nv.shared._Z25getPixelsImportanceKernelPiiiiS_ --------------------------
	.section	.nv.shared._Z25getPixelsImportanceKernelPiiiiS_,"aw",@nobits
	.sectionflags	@""
	.align	16
	.zero		1024


//--------------------- .nv.shared._Z21convertRgb2GrayKernelP6uchar3iiPi --------------------------
	.section	.nv.shared._Z21convertRgb2GrayKernelP6uchar3iiPi,"aw",@nobits
	.sectionflags	@""
	.align	16
	.zero		1024


//--------------------- .nv.constant0._Z16removeSeamKernelP6uchar3iiS0_iPi --------------------------
	.section	.nv.constant0._Z16removeSeamKernelP6uchar3iiS0_iPi,"a",@progbits
	.sectionflags	@""
	.align	4
.nv.constant0._Z16removeSeamKernelP6uchar3iiS0_iPi:
	.zero		936


//--------------------- .nv.constant0._Z13getMinColSeamPiiPVi --------------------------
	.section	.nv.constant0._Z13getMinColSeamPiiPVi,"a",@progbits
	.sectionflags	@""
	.align	4
.nv.constant0._Z13getMinColSeamPiiPVi:
	.zero		920


//--------------------- .nv.constant0._Z14getMinColSeam3PiiPVi --------------------------
	.section	.nv.constant0._Z14getMinColSeam3PiiPVi,"a",@progbits
	.sectionflags	@""
	.align	4
.nv.constant0._Z14getMinColSeam3PiiPVi:
	.zero		920


//--------------------- .nv.constant0._Z14getMinColSeam2PiiPVi --------------------------
	.section	.nv.constant0._Z14getMinColSeam2PiiPVi,"a",@progbits
	.sectionflags	@""
	.align	4
.nv.constant0._Z14getMinColSeam2PiiPVi:
	.zero		920


//--------------------- .nv.constant0._Z14getMinColSeam1PiiS_ --------------------------
	.section	.nv.constant0._Z14getMinColSeam1PiiS_,"a",@progbits
	.sectionflags	@""
	.align	4
.nv.constant0._Z14getMinColSeam1PiiS_:
	.zero		920


//--------------------- .nv.constant0._Z10resetCountv --------------------------
	.section	.nv.constant0._Z10resetCountv,"a",@progbits
	.sectionflags	@""
	.align	4
.nv.constant0._Z10resetCountv:
	.zero		896


//--------------------- .nv.constant0._Z29getLeastImportantPixelsKernelPiiiS_ --------------------------
	.section	.nv.constant0._Z29getLeastImportantPixelsKernelPiiiS_,"a",@progbits
	.sectionflags	@""
	.align	4
.nv.constant0._Z29getLeastImportantPixelsKernelPiiiS_:
	.zero		920


//--------------------- .nv.constant0._Z25getPixelsImportanceKernelPiiiiS_ --------------------------
	.section	.nv.constant0._Z25getPixelsImportanceKernelPiiiiS_,"a",@progbits
	.sectionflags	@""
	.align	4
.nv.constant0._Z25getPixelsImportanceKernelPiiiiS_:
	.zero		928


//--------------------- .nv.constant0._Z21convertRgb2GrayKernelP6uchar3iiPi --------------------------
	.section	.nv.constant0._Z21convertRgb2GrayKernelP6uchar3iiPi,"a",@progbits
	.sectionflags	@""
	.align	4
.nv.constant0._Z21convertRgb2GrayKernelP6uchar3iiPi:
	.zero		920


//--------------------- SYMBOLS --------------------------

	.type		.nv.reservedSmem.offset0,@object
	.size		.nv.reservedSmem.offset0,0x4
	.type		.nv.reservedSmem.cap,@object
	.size		.nv.reservedSmem.cap,0x4
